def attn_fwd(
    Q,
    K,
    V,
    Out,
    Lse,
    sm_scale,
    stride_qz,
    stride_qh,
    stride_qm,
    stride_qk,
    stride_kz,
    stride_kh,
    stride_kn,
    stride_kk,
    stride_vz,
    stride_vh,
    stride_vn,
    stride_vk,
    stride_oz,
    stride_oh,
    stride_om,
    stride_ok,
    seqlen_q,
    seqlen_k,
    BLOCK_M: tl.constexpr,
    BLOCK_N: tl.constexpr,
    HEAD_DIM: tl.constexpr,
    CAUSAL: tl.constexpr,
):
    start_m = tl.program_id(0)
    off_hz = tl.program_id(1)
    q_off = off_hz * stride_qh
    k_off = off_hz * stride_kh
    v_off = off_hz * stride_vh
    offs_m = start_m * BLOCK_M + tl.arange(0, BLOCK_M)
    offs_d = tl.arange(0, HEAD_DIM)
    offs_n = tl.arange(0, BLOCK_N)
    q_ptrs = Q + q_off + offs_m[:, None] * stride_qm + offs_d[None, :] * stride_qk
    k_ptrs = K + k_off + offs_d[:, None] * stride_kk + offs_n[None, :] * stride_kn
    v_ptrs = V + v_off + offs_n[:, None] * stride_vn + offs_d[None, :] * stride_vk
    m_i = tl.full([BLOCK_M], float("-inf"), dtype=tl.float32)
    l_i = tl.zeros([BLOCK_M], dtype=tl.float32) + 1.0
    acc = tl.zeros([BLOCK_M, HEAD_DIM], dtype=tl.float32)
    q = tl.load(q_ptrs)
    acc, l_i, m_i = _attn_fwd_inner(
        acc,
        l_i,
        m_i,
        q,
        k_ptrs,
        v_ptrs,
        sm_scale,
        stride_kn,
        stride_vn,
        start_m,
        seqlen_k,
        BLOCK_M,
        BLOCK_N,
        HEAD_DIM,
        CAUSAL,
    )
    acc = acc / l_i[:, None]
    lse = m_i + tl.math.log2(l_i) / 1.4426950408889634
    o_ptrs = (
        Out
        + off_hz * stride_oh
        + offs_m[:, None] * stride_om
        + offs_d[None, :] * stride_ok
    )
    tl.store(o_ptrs, acc.to(Out.dtype.element_ty))
    tl.store(Lse + off_hz * seqlen_q + offs_m, lse)

# config = {"BLOCK_M": 64, "BLOCK_N": 32, "HEAD_DIM": 256, "arch": "sm_90", "causal": true, "dtype": "bf16", "num_stages": 2, "num_warps": 8}
# arch = sm_90


// ===== COMPILED SASS (sm_90a) =====

	.target	sm_90a

	.elftype	@"ET_EXEC"


//--------------------- .note.nv.tkinfo           --------------------------
	.section	.note.nv.tkinfo,"",@"SHT_NOTE"
	.sectionflags	@"SHF_NOTE_NV_TKINFO"
	.tkinfo
        /*0018*/ 	.word	0x00000002
        /*0030*/ 	.string	""
        /*0030*/ 	.string	"ptxas"
        /*0030*/ 	.string	"Cuda compilation tools, release 13.0, V13.0.88"
        /*0030*/ 	.string	"Build cuda_13.0.r13.0/compiler.36424714_0"
        /*0030*/ 	.string	"-v  -suppress-debug-info  -lineinfo  -arch sm_90a "



//--------------------- .note.nv.cuinfo           --------------------------
	.section	.note.nv.cuinfo,"",@"SHT_NOTE"
	.sectionflags	@"SHF_NOTE_NV_CUINFO"
        /*0018*/ 	.short	0x0002
        /*001a*/ 	.short	0x005a
        /*001c*/ 	.short	0x0082
	.zero		2


//--------------------- .nv.info                  --------------------------
	.section	.nv.info,"",@"SHT_CUDA_INFO"
	.align	4


	//----- nvinfo : EIATTR_REGCOUNT
	.align		4
        /*0000*/ 	.byte	0x04, 0x2f
        /*0002*/ 	.short	(.L_2 - .L_1)
	.align		4
.L_1:
        /*0004*/ 	.word	index@(attn_fwd)
        /*0008*/ 	.word	0x000000ff


	//----- nvinfo : EIATTR_FRAME_SIZE
	.align		4
.L_2:
        /*000c*/ 	.byte	0x04, 0x11
        /*000e*/ 	.short	(.L_4 - .L_3)
	.align		4
.L_3:
        /*0010*/ 	.word	index@(attn_fwd)
        /*0014*/ 	.word	0x00000070


	//----- nvinfo : EIATTR_MIN_STACK_SIZE
	.align		4
.L_4:
        /*0018*/ 	.byte	0x04, 0x12
        /*001a*/ 	.short	(.L_6 - .L_5)
	.align		4
.L_5:
        /*001c*/ 	.word	index@(attn_fwd)
        /*0020*/ 	.word	0x00000070
.L_6:


//--------------------- .nv.compat                --------------------------
	.section	.nv.compat,"",@"SHT_CUDA_COMPAT_INFO"
	.align	4
        /*0000*/ 	.byte	0x02, 0x09, 0x01, 0x00, 0x02, 0x02, 0x04, 0x00, 0x02, 0x05, 0x05, 0x00, 0x03, 0x07, 0x01, 0x01
        /*0010*/ 	.byte	0x02, 0x03, 0x00, 0x00, 0x02, 0x06, 0x01, 0x00, 0x04, 0x0b, 0x08, 0x00, 0x00, 0x00, 0x00, 0x00
        /*0020*/ 	.byte	0x00, 0x00, 0x00, 0x00


//--------------------- .nv.info.attn_fwd         --------------------------
	.section	.nv.info.attn_fwd,"",@"SHT_CUDA_INFO"
	.sectionflags	@""
	.align	4


	//----- nvinfo : EIATTR_CUDA_API_VERSION
	.align		4
        /*0000*/ 	.byte	0x04, 0x37
        /*0002*/ 	.short	(.L_8 - .L_7)
.L_7:
        /*0004*/ 	.word	0x00000082


	//----- nvinfo : EIATTR_KPARAM_INFO
	.align		4
.L_8:
        /*0008*/ 	.byte	0x04, 0x17
        /*000a*/ 	.short	(.L_10 - .L_9)
.L_9:
        /*000c*/ 	.word	0x00000000
        /*0010*/ 	.short	0x0019
        /*0012*/ 	.short	0x0080
        /*0014*/ 	.byte	0x00, 0xf4, 0x21, 0x00


	//----- nvinfo : EIATTR_KPARAM_INFO
	.align		4
.L_10:
        /*0018*/ 	.byte	0x04, 0x17
        /*001a*/ 	.short	(.L_12 - .L_11)
.L_11:
        /*001c*/ 	.word	0x00000000
        /*0020*/ 	.short	0x0018
        /*0022*/ 	.short	0x0078
        /*0024*/ 	.byte	0x00, 0xf4, 0x21, 0x00


	//----- nvinfo : EIATTR_KPARAM_INFO
	.align		4
.L_12:
        /*0028*/ 	.byte	0x04, 0x17
        /*002a*/ 	.short	(.L_14 - .L_13)
.L_13:
        /*002c*/ 	.word	0x00000000
        /*0030*/ 	.short	0x0017
        /*0032*/ 	.short	0x0070
        /*0034*/ 	.byte	0x00, 0xf0, 0x11, 0x00


	//----- nvinfo : EIATTR_KPARAM_INFO
	.align		4
.L_14:
        /*0038*/ 	.byte	0x04, 0x17
        /*003a*/ 	.short	(.L_16 - .L_15)
.L_15:
        /*003c*/ 	.word	0x00000000
        /*0040*/ 	.short	0x0016
        /*0042*/ 	.short	0x006c
        /*0044*/ 	.byte	0x00, 0xf0, 0x11, 0x00


	//----- nvinfo : EIATTR_KPARAM_INFO
	.align		4
.L_16:
        /*0048*/ 	.byte	0x04, 0x17
        /*004a*/ 	.short	(.L_18 - .L_17)
.L_17:
        /*004c*/ 	.word	0x00000000
        /*0050*/ 	.short	0x0015
        /*0052*/ 	.short	0x0068
        /*0054*/ 	.byte	0x00, 0xf0, 0x11, 0x00


	//----- nvinfo : EIATTR_KPARAM_INFO
	.align		4
.L_18:
        /*0058*/ 	.byte	0x04, 0x17
        /*005a*/ 	.short	(.L_20 - .L_19)
.L_19:
        /*005c*/ 	.word	0x00000000
        /*0060*/ 	.short	0x0014
        /*0062*/ 	.short	0x0064
        /*0064*/ 	.byte	0x00, 0xf0, 0x11, 0x00


	//----- nvinfo : EIATTR_KPARAM_INFO
	.align		4
.L_20:
        /*0068*/ 	.byte	0x04, 0x17
        /*006a*/ 	.short	(.L_22 - .L_21)
.L_21:
        /*006c*/ 	.word	0x00000000
        /*0070*/ 	.short	0x0013
        /*0072*/ 	.short	0x0060
        /*0074*/ 	.byte	0x00, 0xf0, 0x11, 0x00


	//----- nvinfo : EIATTR_KPARAM_INFO
	.align		4
.L_22:
        /*0078*/ 	.byte	0x04, 0x17
        /*007a*/ 	.short	(.L_24 - .L_23)
.L_23:
        /*007c*/ 	.word	0x00000000
        /*0080*/ 	.short	0x0012
        /*0082*/ 	.short	0x005c
        /*0084*/ 	.byte	0x00, 0xf0, 0x11, 0x00


	//----- nvinfo : EIATTR_KPARAM_INFO
	.align		4
.L_24:
        /*0088*/ 	.byte	0x04, 0x17
        /*008a*/ 	.short	(.L_26 - .L_25)
.L_25:
        /*008c*/ 	.word	0x00000000
        /*0090*/ 	.short	0x0011
        /*0092*/ 	.short	0x0058
        /*0094*/ 	.byte	0x00, 0xf0, 0x11, 0x00


	//----- nvinfo : EIATTR_KPARAM_INFO
	.align		4
.L_26:
        /*0098*/ 	.byte	0x04, 0x17
        /*009a*/ 	.short	(.L_28 - .L_27)
.L_27:
        /*009c*/ 	.word	0x00000000
        /*00a0*/ 	.short	0x0010
        /*00a2*/ 	.short	0x0054
        /*00a4*/ 	.byte	0x00, 0xf0, 0x11, 0x00


	//----- nvinfo : EIATTR_KPARAM_INFO
	.align		4
.L_28:
        /*00a8*/ 	.byte	0x04, 0x17
        /*00aa*/ 	.short	(.L_30 - .L_29)
.L_29:
        /*00ac*/ 	.word	0x00000000
        /*00b0*/ 	.short	0x000f
        /*00b2*/ 	.short	0x0050
        /*00b4*/ 	.byte	0x00, 0xf0, 0x11, 0x00


	//----- nvinfo : EIATTR_KPARAM_INFO
	.align		4
.L_30:
        /*00b8*/ 	.byte	0x04, 0x17
        /*00ba*/ 	.short	(.L_32 - .L_31)
.L_31:
        /*00bc*/ 	.word	0x00000000
        /*00c0*/ 	.short	0x000e
        /*00c2*/ 	.short	0x004c
        /*00c4*/ 	.byte	0x00, 0xf0, 0x11, 0x00


	//----- nvinfo : EIATTR_KPARAM_INFO
	.align		4
.L_32:
        /*00c8*/ 	.byte	0x04, 0x17
        /*00ca*/ 	.short	(.L_34 - .L_33)
.L_33:
        /*00cc*/ 	.word	0x00000000
        /*00d0*/ 	.short	0x000d
        /*00d2*/ 	.short	0x0048
        /*00d4*/ 	.byte	0x00, 0xf0, 0x11, 0x00


	//----- nvinfo : EIATTR_KPARAM_INFO
	.align		4
.L_34:
        /*00d8*/ 	.byte	0x04, 0x17
        /*00da*/ 	.short	(.L_36 - .L_35)
.L_35:
        /*00dc*/ 	.word	0x00000000
        /*00e0*/ 	.short	0x000c
        /*00e2*/ 	.short	0x0044
        /*00e4*/ 	.byte	0x00, 0xf0, 0x11, 0x00


	//----- nvinfo : EIATTR_KPARAM_INFO
	.align		4
.L_36:
        /*00e8*/ 	.byte	0x04, 0x17
        /*00ea*/ 	.short	(.L_38 - .L_37)
.L_37:
        /*00ec*/ 	.word	0x00000000
        /*00f0*/ 	.short	0x000b
        /*00f2*/ 	.short	0x0040
        /*00f4*/ 	.byte	0x00, 0xf0, 0x11, 0x00


	//----- nvinfo : EIATTR_KPARAM_INFO
	.align		4
.L_38:
        /*00f8*/ 	.byte	0x04, 0x17
        /*00fa*/ 	.short	(.L_40 - .L_39)
.L_39:
        /*00fc*/ 	.word	0x00000000
        /*0100*/ 	.short	0x000a
        /*0102*/ 	.short	0x003c
        /*0104*/ 	.byte	0x00, 0xf0, 0x11, 0x00


	//----- nvinfo : EIATTR_KPARAM_INFO
	.align		4
.L_40:
        /*0108*/ 	.byte	0x04, 0x17
        /*010a*/ 	.short	(.L_42 - .L_41)
.L_41:
        /*010c*/ 	.word	0x00000000
        /*0110*/ 	.short	0x0009
        /*0112*/ 	.short	0x0038
        /*0114*/ 	.byte	0x00, 0xf0, 0x11, 0x00


	//----- nvinfo : EIATTR_KPARAM_INFO
	.align		4
.L_42:
        /*0118*/ 	.byte	0x04, 0x17
        /*011a*/ 	.short	(.L_44 - .L_43)
.L_43:
        /*011c*/ 	.word	0x00000000
        /*0120*/ 	.short	0x0008
        /*0122*/ 	.short	0x0034
        /*0124*/ 	.byte	0x00, 0xf0, 0x11, 0x00


	//----- nvinfo : EIATTR_KPARAM_INFO
	.align		4
.L_44:
        /*0128*/ 	.byte	0x04, 0x17
        /*012a*/ 	.short	(.L_46 - .L_45)
.L_45:
        /*012c*/ 	.word	0x00000000
        /*0130*/ 	.short	0x0007
        /*0132*/ 	.short	0x0030
        /*0134*/ 	.byte	0x00, 0xf0, 0x11, 0x00


	//----- nvinfo : EIATTR_KPARAM_INFO
	.align		4
.L_46:
        /*0138*/ 	.byte	0x04, 0x17
        /*013a*/ 	.short	(.L_48 - .L_47)
.L_47:
        /*013c*/ 	.word	0x00000000
        /*0140*/ 	.short	0x0006
        /*0142*/ 	.short	0x002c
        /*0144*/ 	.byte	0x00, 0xf0, 0x11, 0x00


	//----- nvinfo : EIATTR_KPARAM_INFO
	.align		4
.L_48:
        /*0148*/ 	.byte	0x04, 0x17
        /*014a*/ 	.short	(.L_50 - .L_49)
.L_49:
        /*014c*/ 	.word	0x00000000
        /*0150*/ 	.short	0x0005
        /*0152*/ 	.short	0x0028
        /*0154*/ 	.byte	0x00, 0xf0, 0x11, 0x00


	//----- nvinfo : EIATTR_KPARAM_INFO
	.align		4
.L_50:
        /*0158*/ 	.byte	0x04, 0x17
        /*015a*/ 	.short	(.L_52 - .L_51)
.L_51:
        /*015c*/ 	.word	0x00000000
        /*0160*/ 	.short	0x0004
        /*0162*/ 	.short	0x0020
        /*0164*/ 	.byte	0x00, 0xf4, 0x21, 0x00


	//----- nvinfo : EIATTR_KPARAM_INFO
	.align		4
.L_52:
        /*0168*/ 	.byte	0x04, 0x17
        /*016a*/ 	.short	(.L_54 - .L_53)
.L_53:
        /*016c*/ 	.word	0x00000000
        /*0170*/ 	.short	0x0003
        /*0172*/ 	.short	0x0018
        /*0174*/ 	.byte	0x00, 0xf4, 0x21, 0x00


	//----- nvinfo : EIATTR_KPARAM_INFO
	.align		4
.L_54:
        /*0178*/ 	.byte	0x04, 0x17
        /*017a*/ 	.short	(.L_56 - .L_55)
.L_55:
        /*017c*/ 	.word	0x00000000
        /*0180*/ 	.short	0x0002
        /*0182*/ 	.short	0x0010
        /*0184*/ 	.byte	0x00, 0xf4, 0x21, 0x00


	//----- nvinfo : EIATTR_KPARAM_INFO
	.align		4
.L_56:
        /*0188*/ 	.byte	0x04, 0x17
        /*018a*/ 	.short	(.L_58 - .L_57)
.L_57:
        /*018c*/ 	.word	0x00000000
        /*0190*/ 	.short	0x0001
        /*0192*/ 	.short	0x0008
        /*0194*/ 	.byte	0x00, 0xf4, 0x21, 0x00


	//----- nvinfo : EIATTR_KPARAM_INFO
	.align		4
.L_58:
        /*0198*/ 	.byte	0x04, 0x17
        /*019a*/ 	.short	(.L_60 - .L_59)
.L_59:
        /*019c*/ 	.word	0x00000000
        /*01a0*/ 	.short	0x0000
        /*01a2*/ 	.short	0x0000
        /*01a4*/ 	.byte	0x00, 0xf4, 0x21, 0x00


	//----- nvinfo : EIATTR_SPARSE_MMA_MASK
	.align		4
.L_60:
        /*01a8*/ 	.byte	0x03, 0x50
        /*01aa*/ 	.short	0x0000


	//----- nvinfo : EIATTR_MAXREG_COUNT
	.align		4
        /*01ac*/ 	.byte	0x03, 0x1b
        /*01ae*/ 	.short	0x00ff


	//----- nvinfo : EIATTR_NUM_BARRIERS
	.align		4
        /*01b0*/ 	.byte	0x02, 0x4c
        /*01b2*/ 	.byte	0x01
	.zero		1


	//----- nvinfo : EIATTR_ANNOTATIONS
	.align		4
        /*01b4*/ 	.byte	0x04, 0x55
        /*01b6*/ 	.short	(.L_62 - .L_61)


	//   ....[0]....
.L_61:
        /*01b8*/ 	.word	0x00000001
        /*01bc*/ 	.byte	0x60, 0x1b, 0x00, 0x00, 0x01, 0x00, 0x00, 0x00, 0xe0, 0x25, 0x00, 0x00, 0x01, 0x00, 0x00, 0x00
        /* <DEDUP_REMOVED lines=13> */
        /*029c*/ 	.byte	0xa0, 0x4f, 0x00, 0x00, 0x01, 0x00, 0x00, 0x00, 0x40, 0x52, 0x00, 0x00


	//----- nvinfo : EIATTR_MERCURY_ISA_VERSION
	.align		4
.L_62:
        /*02a8*/ 	.byte	0x03, 0x5f
        /*02aa*/ 	.short	0x0101


	//----- nvinfo : EIATTR_COOP_GROUP_MASK_REGIDS
	.align		4
        /*02ac*/ 	.byte	0x04, 0x29
        /*02ae*/ 	.short	(.L_64 - .L_63)


	//   ....[0]....
.L_63:
        /*02b0*/ 	.word	0xffffffff


	//   ....[1]....
        /*02b4*/ 	.word	0xffffffff


	//   ....[2]....
        /*02b8*/ 	.word	0xffffffff


	//   ....[3]....
        /*02bc*/ 	.word	0xffffffff


	//   ....[4]....
        /*02c0*/ 	.word	0xffffffff


	//   ....[5]....
        /*02c4*/ 	.word	0xffffffff


	//   ....[6]....
        /*02c8*/ 	.word	0xffffffff


	//   ....[7]....
        /*02cc*/ 	.word	0xffffffff


	//----- nvinfo : EIATTR_COOP_GROUP_INSTR_OFFSETS
	.align		4
.L_64:
        /*02d0*/ 	.byte	0x04, 0x28
        /*02d2*/ 	.short	(.L_66 - .L_65)


	//   ....[0]....
.L_65:
        /*02d4*/ 	.word	0x00005000


	//   ....[1]....
        /*02d8*/ 	.word	0x00005220


	//   ....[2]....
        /*02dc*/ 	.word	0x00005250


	//   ....[3]....
        /*02e0*/ 	.word	0x00005270


	//   ....[4]....
        /*02e4*/ 	.word	0x00005ef0


	//   ....[5]....
        /*02e8*/ 	.word	0x00005f00


	//   ....[6]....
        /*02ec*/ 	.word	0x00005f50


	//   ....[7]....
        /*02f0*/ 	.word	0x00005f70


	//----- nvinfo : EIATTR_EXIT_INSTR_OFFSETS
	.align		4
.L_66:
        /*02f4*/ 	.byte	0x04, 0x1c
        /*02f6*/ 	.short	(.L_68 - .L_67)


	//   ....[0]....
.L_67:
        /*02f8*/ 	.word	0x00008df0


	//   ....[1]....
        /*02fc*/ 	.word	0x00008ea0


	//----- nvinfo : EIATTR_REQNTID
	.align		4
.L_68:
        /*0300*/ 	.byte	0x04, 0x10
        /*0302*/ 	.short	(.L_70 - .L_69)
.L_69:
        /*0304*/ 	.word	0x00000100
        /*0308*/ 	.word	0x00000001
        /*030c*/ 	.word	0x00000001


	//----- nvinfo : EIATTR_CBANK_PARAM_SIZE
	.align		4
.L_70:
        /*0310*/ 	.byte	0x03, 0x19
        /*0312*/ 	.short	0x0088


	//----- nvinfo : EIATTR_PARAM_CBANK
	.align		4
        /*0314*/ 	.byte	0x04, 0x0a
        /*0316*/ 	.short	(.L_72 - .L_71)
	.align		4
.L_71:
        /*0318*/ 	.word	index@(.nv.constant0.attn_fwd)
        /*031c*/ 	.short	0x0210
        /*031e*/ 	.short	0x0088


	//----- nvinfo : EIATTR_SW_WAR
	.align		4
.L_72:
        /*0320*/ 	.byte	0x04, 0x36
        /*0322*/ 	.short	(.L_74 - .L_73)
.L_73:
        /*0324*/ 	.word	0x00000008
.L_74:


//--------------------- .nv.callgraph             --------------------------
	.section	.nv.callgraph,"",@"SHT_CUDA_CALLGRAPH"
	.align	4
	.sectionentsize	8
	.align		4
        /*0000*/ 	.word	0x00000000
	.align		4
        /*0004*/ 	.word	0xffffffff
	.align		4
        /*0008*/ 	.word	0x00000000
	.align		4
        /*000c*/ 	.word	0xfffffffe
	.align		4
        /*0010*/ 	.word	0x00000000
	.align		4
        /*0014*/ 	.word	0xfffffffd
	.align		4
        /*0018*/ 	.word	0x00000000
	.align		4
        /*001c*/ 	.word	0xfffffffc


//--------------------- .nv.constant4             --------------------------
	.section	.nv.constant4,"a",@progbits
	.align	8
	.align		8
.nv.constant4:
        /*0000*/ 	.dword	_$_str


//--------------------- .text.attn_fwd            --------------------------
	.section	.text.attn_fwd,"ax",@progbits
	.align	128
        .global         attn_fwd
        .type           attn_fwd,@function
        .size           attn_fwd,(.L_x_3 - attn_fwd)
        .other          attn_fwd,@"STO_CUDA_ENTRY STV_DEFAULT"
attn_fwd:
.text.attn_fwd:
[----:B------:R-:W0:Y:S01]  /*0000*/  LDC R1, c[0x0][0x28] ;  /* 0x00000a00ff017b82 */ /* 0x000e220000000800 */
[----:B------:R-:W1:Y:S07]  /*0010*/  S2R R2, SR_CTAID.X ;  /* 0x0000000000027919 */ /* 0x000e6e0000002500 */
[----:B------:R-:W2:Y:S01]  /*0020*/  LDC.64 R8, c[0x0][0x240] ;  /* 0x00009000ff087b82 */ /* 0x000ea20000000a00 */
[----:B------:R-:W-:Y:S01]  /*0030*/  ULDC.64 UR60, c[0x0][0x208] ;  /* 0x00008200003c7ab9 */ /* 0x000fe20000000a00 */
[----:B0-----:R-:W-:Y:S01]  /*0040*/  VIADD R1, R1, 0xffffff90 ;  /* 0xffffff9001017836 */ /* 0x001fe20000000000 */
[----:B------:R-:W0:Y:S01]  /*0050*/  S2R R109, SR_TID.X ;  /* 0x00000000006d7919 */ /* 0x000e220000002100 */
[----:B------:R-:W2:Y:S04]  /*0060*/  S2R R111, SR_CTAID.Y ;  /* 0x00000000006f7919 */ /* 0x000ea80000002600 */
[----:B------:R-:W3:Y:S08]  /*0070*/  LDC R5, c[0x0][0x248] ;  /* 0x00009200ff057b82 */ /* 0x000ef00000000800 */
[----:B------:R-:W4:Y:S01]  /*0080*/  LDC.64 R12, c[0x0][0x210] ;  /* 0x00008400ff0c7b82 */ /* 0x000f220000000a00 */
[----:B-1----:R-:W-:Y:S01]  /*0090*/  IMAD.SHL.U32 R2, R2, 0x40, RZ ;  /* 0x0000004002027824 */ /* 0x002fe200078e00ff */
[----:B0-----:R-:W-:-:S04]  /*00a0*/  SHF.R.U32.HI R6, RZ, 0x6, R109 ;  /* 0x00000006ff067819 */ /* 0x001fc8000001166d */
[----:B------:R-:W-:Y:S02]  /*00b0*/  LOP3.LUT R3, R2, 0x3f, R109, 0xf8, !PT ;  /* 0x0000003f02037812 */ /* 0x000fe400078ef86d */
[----:B------:R-:W-:Y:S01]  /*00c0*/  SGXT.U32 R6, R6, 0x2 ;  /* 0x000000020606781a */ /* 0x000fe20000000000 */
[----:B--2---:R-:W-:Y:S02]  /*00d0*/  IMAD R0, R111, R8, RZ ;  /* 0x000000086f007224 */ /* 0x004fe400078e02ff */
[----:B------:R-:W-:Y:S02]  /*00e0*/  IMAD R4, R3, R9, RZ ;  /* 0x0000000903047224 */ /* 0x000fe400078e02ff */
[----:B---3--:R-:W-:Y:S02]  /*00f0*/  IMAD R9, R6, R5, RZ ;  /* 0x0000000506097224 */ /* 0x008fe400078e02ff */
[----:B------:R-:W-:Y:S02]  /*0100*/  IMAD.SHL.U32 R3, R0, 0x2, RZ ;  /* 0x0000000200037824 */ /* 0x000fe400078e00ff */
[----:B------:R-:W-:-:S02]  /*0110*/  IMAD.SHL.U32 R6, R4, 0x2, RZ ;  /* 0x0000000204067824 */ /* 0x000fc400078e00ff */
[----:B------:R-:W-:-:S04]  /*0120*/  IMAD.HI R0, R0, 0x2, RZ ;  /* 0x0000000200007827 */ /* 0x000fc800078e02ff */
[----:B------:R-:W-:Y:S01]  /*0130*/  IMAD.HI R7, R4, 0x2, RZ ;  /* 0x0000000204077827 */ /* 0x000fe200078e02ff */
[----:B----4-:R-:W-:-:S03]  /*0140*/  IADD3 R4, P0, P1, R6, R12, R3 ;  /* 0x0000000c06047210 */ /* 0x010fc6000791e003 */
[----:B------:R-:W-:Y:S01]  /*0150*/  IMAD R11, R5, 0x4, R9 ;  /* 0x00000004050b7824 */ /* 0x000fe200078e0209 */
[----:B------:R-:W-:Y:S02]  /*0160*/  IADD3.X R0, R7, R13, R0, P0, P1 ;  /* 0x0000000d07007210 */ /* 0x000fe400007e2400 */
[----:B------:R-:W-:Y:S01]  /*0170*/  LEA R8, P0, R9, R4, 0x1 ;  /* 0x0000000409087211 */ /* 0x000fe200078008ff */
[----:B------:R-:W-:-:S03]  /*0180*/  IMAD R3, R5, 0x4, R11 ;  /* 0x0000000405037824 */ /* 0x000fc600078e020b */
[----:B------:R-:W-:Y:S01]  /*0190*/  LEA.HI.X.SX32 R9, R9, R0, 0x1, P0 ;  /* 0x0000000009097211 */ /* 0x000fe200000f0eff */
[----:B------:R-:W-:Y:S01]  /*01a0*/  IMAD R15, R5, 0x4, R3 ;  /* 0x00000004050f7824 */ /* 0x000fe200078e0203 */
[-C--:B------:R-:W-:Y:S02]  /*01b0*/  LEA R10, P0, R11, R4.reuse, 0x1 ;  /* 0x000000040b0a7211 */ /* 0x080fe400078008ff */
[----:B------:R-:W-:Y:S01]  /*01c0*/  LEA R12, P1, R3, R4, 0x1 ;  /* 0x00000004030c7211 */ /* 0x000fe200078208ff */
[----:B------:R-:W-:Y:S01]  /*01d0*/  IMAD R17, R5, 0x4, R15 ;  /* 0x0000000405117824 */ /* 0x000fe200078e020f */
[----:B------:R-:W-:Y:S02]  /*01e0*/  LEA.HI.X.SX32 R11, R11, R0, 0x1, P0 ;  /* 0x000000000b0b7211 */ /* 0x000fe400000f0eff */
[----:B------:R-:W-:Y:S01]  /*01f0*/  LEA R14, P0, R15, R4, 0x1 ;  /* 0x000000040f0e7211 */ /* 0x000fe200078008ff */
[----:B------:R-:W-:Y:S01]  /*0200*/  IMAD R19, R5, 0x4, R17 ;  /* 0x0000000405137824 */ /* 0x000fe200078e0211 */
[-C--:B------:R-:W-:Y:S01]  /*0210*/  LEA.HI.X.SX32 R13, R3, R0.reuse, 0x1, P1 ;  /* 0x00000000030d7211 */ /* 0x080fe200008f0eff */
[----:B------:R-:W2:Y:S01]  /*0220*/  LDG.E.U16 R6, desc[UR60][R10.64] ;  /* 0x0000003c0a067981 */ /* 0x000ea2000c1e1500 */
[----:B------:R-:W-:Y:S01]  /*0230*/  LEA.HI.X.SX32 R15, R15, R0, 0x1, P0 ;  /* 0x000000000f0f7211 */ /* 0x000fe200000f0eff */
[----:B------:R-:W-:Y:S01]  /*0240*/  IMAD R21, R5, 0x4, R19 ;  /* 0x0000000405157824 */ /* 0x000fe200078e0213 */
[----:B------:R-:W-:Y:S01]  /*0250*/  LEA R16, P0, R17, R4, 0x1 ;  /* 0x0000000411107211 */ /* 0x000fe200078008ff */
[----:B------:R0:W3:Y:S02]  /*0260*/  LDG.E.U16 R7, desc[UR60][R12.64] ;  /* 0x0000003c0c077981 */ /* 0x0000e4000c1e1500 */
[----:B------:R-:W-:Y:S01]  /*0270*/  IMAD R23, R5, 0x4, R21 ;  /* 0x0000000405177824 */ /* 0x000fe200078e0215 */
[----:B------:R-:W-:Y:S01]  /*0280*/  LEA.HI.X.SX32 R17, R17, R0, 0x1, P0 ;  /* 0x0000000011117211 */ /* 0x000fe200000f0eff */
[----:B------:R-:W4:Y:S01]  /*0290*/  LDG.E.U16 R3, desc[UR60][R8.64] ;  /* 0x0000003c08037981 */ /* 0x000f22000c1e1500 */
[----:B------:R-:W-:Y:S01]  /*02a0*/  LEA R18, P0, R19, R4, 0x1 ;  /* 0x0000000413127211 */ /* 0x000fe200078008ff */
[----:B------:R-:W-:-:S03]  /*02b0*/  IMAD R25, R5, 0x4, R23 ;  /* 0x0000000405197824 */ /* 0x000fc600078e0217 */
[----:B------:R-:W-:Y:S02]  /*02c0*/  LEA.HI.X.SX32 R19, R19, R0, 0x1, P0 ;  /* 0x0000000013137211 */ /* 0x000fe400000f0eff */
[C---:B0-----:R-:W-:Y:S01]  /*02d0*/  LEA R12, P0, R23.reuse, R4, 0x1 ;  /* 0x00000004170c7211 */ /* 0x041fe200078008ff */
[----:B------:R0:W5:Y:S03]  /*02e0*/  LDG.E.U16 R8, desc[UR60][R14.64] ;  /* 0x0000003c0e087981 */ /* 0x000166000c1e1500 */
[----:B------:R-:W-:Y:S01]  /*02f0*/  LEA.HI.X.SX32 R13, R23, R0, 0x1, P0 ;  /* 0x00000000170d7211 */ /* 0x000fe200000f0eff */
[----:B------:R-:W-:Y:S01]  /*0300*/  IMAD R23, R5, 0x4, R25 ;  /* 0x0000000405177824 */ /* 0x000fe200078e0219 */
[-C--:B------:R-:W-:Y:S01]  /*0310*/  LEA R20, P1, R21, R4.reuse, 0x1 ;  /* 0x0000000415147211 */ /* 0x080fe200078208ff */
[----:B------:R1:W2:Y:S04]  /*0320*/  LDG.E.U16 R9, desc[UR60][R16.64] ;  /* 0x0000003c10097981 */ /* 0x0002a8000c1e1500 */
[----:B------:R1:W5:Y:S01]  /*0330*/  LDG.E.U16 R10, desc[UR60][R18.64] ;  /* 0x0000003c120a7981 */ /* 0x000362000c1e1500 */
[----:B0-----:R-:W-:-:S03]  /*0340*/  LEA R14, P0, R25, R4, 0x1 ;  /* 0x00000004190e7211 */ /* 0x001fc600078008ff */
[----:B------:R-:W5:Y:S01]  /*0350*/  LDG.E.U16 R30, desc[UR60][R12.64] ;  /* 0x0000003c0c1e7981 */ /* 0x000f62000c1e1500 */
[-C--:B------:R-:W-:Y:S01]  /*0360*/  LEA.HI.X.SX32 R15, R25, R0.reuse, 0x1, P0 ;  /* 0x00000000190f7211 */ /* 0x080fe200000f0eff */
[----:B------:R-:W-:Y:S01]  /*0370*/  IMAD R25, R5, 0x4, R23 ;  /* 0x0000000405197824 */ /* 0x000fe200078e0217 */
[----:B------:R-:W-:Y:S02]  /*0380*/  LEA.HI.X.SX32 R21, R21, R0, 0x1, P1 ;  /* 0x0000000015157211 */ /* 0x000fe400008f0eff */
[----:B-1----:R-:W-:Y:S01]  /*0390*/  LEA R16, P0, R23, R4, 0x1 ;  /* 0x0000000417107211 */ /* 0x002fe200078008ff */
[----:B------:R-:W-:Y:S01]  /*03a0*/  IMAD R27, R5, 0x4, R25 ;  /* 0x00000004051b7824 */ /* 0x000fe200078e0219 */
[----:B------:R-:W5:Y:S02]  /*03b0*/  LDG.E.U16 R49, desc[UR60][R14.64] ;  /* 0x0000003c0e317981 */ /* 0x000f64000c1e1500 */
[----:B------:R-:W-:Y:S02]  /*03c0*/  LEA.HI.X.SX32 R17, R23, R0, 0x1, P0 ;  /* 0x0000000017117211 */ /* 0x000fe400000f0eff */
[----:B------:R0:W5:Y:S01]  /*03d0*/  LDG.E.U16 R11, desc[UR60][R20.64] ;  /* 0x0000003c140b7981 */ /* 0x000162000c1e1500 */
[----:B------:R-:W-:-:S02]  /*03e0*/  LEA R18, P0, R27, R4, 0x1 ;  /* 0x000000041b127211 */ /* 0x000fc400078008ff */
[----:B------:R-:W-:Y:S01]  /*03f0*/  LEA R22, P1, R25, R4, 0x1 ;  /* 0x0000000419167211 */ /* 0x000fe200078208ff */
[----:B------:R-:W5:Y:S01]  /*0400*/  LDG.E.U16 R32, desc[UR60][R16.64] ;  /* 0x0000003c10207981 */ /* 0x000f62000c1e1500 */
[-C--:B------:R-:W-:Y:S01]  /*0410*/  LEA.HI.X.SX32 R19, R27, R0.reuse, 0x1, P0 ;  /* 0x000000001b137211 */ /* 0x080fe200000f0eff */
[----:B0-----:R-:W-:Y:S01]  /*0420*/  IMAD R21, R5, 0x4, R27 ;  /* 0x0000000405157824 */ /* 0x001fe200078e021b */
[----:B------:R-:W-:-:S03]  /*0430*/  LEA.HI.X.SX32 R23, R25, R0, 0x1, P1 ;  /* 0x0000000019177211 */ /* 0x000fc600008f0eff */
[----:B------:R-:W5:Y:S01]  /*0440*/  LDG.E.U16 R34, desc[UR60][R18.64] ;  /* 0x0000003c12227981 */ /* 0x000f62000c1e1500 */
[----:B------:R-:W-:Y:S01]  /*0450*/  IMAD R25, R5, 0x4, R21 ;  /* 0x0000000405197824 */ /* 0x000fe200078e0215 */
[C---:B------:R-:W-:Y:S02]  /*0460*/  LEA R12, P0, R21.reuse, R4, 0x1 ;  /* 0x00000004150c7211 */ /* 0x040fe400078008ff */
[----:B------:R0:W5:Y:S02]  /*0470*/  LDG.E.U16 R51, desc[UR60][R22.64] ;  /* 0x0000003c16337981 */ /* 0x000164000c1e1500 */
[----:B------:R-:W-:Y:S01]  /*0480*/  LEA.HI.X.SX32 R13, R21, R0, 0x1, P0 ;  /* 0x00000000150d7211 */ /* 0x000fe200000f0eff */
[----:B------:R-:W-:Y:S01]  /*0490*/  IMAD R21, R5, 0x4, R25 ;  /* 0x0000000405157824 */ /* 0x000fe200078e0219 */
[----:B------:R-:W-:-:S03]  /*04a0*/  LEA R14, P0, R25, R4, 0x1 ;  /* 0x00000004190e7211 */ /* 0x000fc600078008ff */
[----:B------:R-:W-:Y:S01]  /*04b0*/  IMAD R27, R5, 0x4, R21 ;  /* 0x00000004051b7824 */ /* 0x000fe200078e0215 */
[----:B------:R-:W-:Y:S01]  /*04c0*/  LEA.HI.X.SX32 R15, R25, R0, 0x1, P0 ;  /* 0x00000000190f7211 */ /* 0x000fe200000f0eff */
[----:B------:R1:W5:Y:S02]  /*04d0*/  LDG.E.U16 R53, desc[UR60][R12.64] ;  /* 0x0000003c0c357981 */ /* 0x000364000c1e1500 */
[----:B0-----:R-:W-:Y:S01]  /*04e0*/  IMAD R23, R5, 0x4, R27 ;  /* 0x0000000405177824 */ /* 0x001fe200078e021b */
[C---:B------:R-:W-:Y:S01]  /*04f0*/  LEA R16, P0, R27.reuse, R4, 0x1 ;  /* 0x000000041b107211 */ /* 0x040fe200078008ff */
[----:B------:R0:W5:Y:S03]  /*0500*/  LDG.E.U16 R36, desc[UR60][R14.64] ;  /* 0x0000003c0e247981 */ /* 0x000166000c1e1500 */
[----:B------:R-:W-:Y:S01]  /*0510*/  LEA.HI.X.SX32 R17, R27, R0, 0x1, P0 ;  /* 0x000000001b117211 */ /* 0x000fe200000f0eff */
[----:B------:R-:W-:Y:S01]  /*0520*/  IMAD R25, R5, 0x4, R23 ;  /* 0x0000000405197824 */ /* 0x000fe200078e0217 */
[----:B------:R-:W-:-:S02]  /*0530*/  LEA R18, P0, R23, R4, 0x1 ;  /* 0x0000000417127211 */ /* 0x000fc400078008ff */
[----:B------:R-:W-:Y:S01]  /*0540*/  LEA R20, P1, R21, R4, 0x1 ;  /* 0x0000000415147211 */ /* 0x000fe200078208ff */
[----:B------:R-:W5:Y:S01]  /*0550*/  LDG.E.U16 R38, desc[UR60][R16.64] ;  /* 0x0000003c10267981 */ /* 0x000f62000c1e1500 */
[-C--:B------:R-:W-:Y:S01]  /*0560*/  LEA.HI.X.SX32 R19, R23, R0.reuse, 0x1, P0 ;  /* 0x0000000017137211 */ /* 0x080fe200000f0eff */
[----:B------:R-:W-:Y:S01]  /*0570*/  IMAD R23, R5, 0x4, R25 ;  /* 0x0000000405177824 */ /* 0x000fe200078e0219 */
[----:B------:R-:W-:Y:S02]  /*0580*/  LEA.HI.X.SX32 R21, R21, R0, 0x1, P1 ;  /* 0x0000000015157211 */ /* 0x000fe400008f0eff */
[----:B-1----:R-:W-:Y:S01]  /*0590*/  LEA R12, P0, R25, R4, 0x1 ;  /* 0x00000004190c7211 */ /* 0x002fe200078008ff */
[----:B------:R-:W-:Y:S01]  /*05a0*/  IMAD R27, R5, 0x4, R23 ;  /* 0x00000004051b7824 */ /* 0x000fe200078e0217 */
[----:B------:R-:W5:Y:S02]  /*05b0*/  LDG.E.U16 R57, desc[UR60][R18.64] ;  /* 0x0000003c12397981 */ /* 0x000f64000c1e1500 */
[----:B------:R-:W-:-:S02]  /*05c0*/  LEA.HI.X.SX32 R13, R25, R0, 0x1, P0 ;  /* 0x00000000190d7211 */ /* 0x000fc400000f0eff */
[----:B------:R1:W5:Y:S01]  /*05d0*/  LDG.E.U16 R55, desc[UR60][R20.64] ;  /* 0x0000003c14377981 */ /* 0x000362000c1e1500 */
[-C--:B0-----:R-:W-:Y:S02]  /*05e0*/  LEA R14, P0, R27, R4.reuse, 0x1 ;  /* 0x000000041b0e7211 */ /* 0x081fe400078008ff */
[----:B------:R-:W-:Y:S01]  /*05f0*/  LEA R22, P1, R23, R4, 0x1 ;  /* 0x0000000417167211 */ /* 0x000fe200078208ff */
[----:B------:R-:W5:Y:S01]  /*0600*/  LDG.E.U16 R40, desc[UR60][R12.64] ;  /* 0x0000003c0c287981 */ /* 0x000f62000c1e1500 */
[-C--:B------:R-:W-:Y:S01]  /*0610*/  LEA.HI.X.SX32 R15, R27, R0.reuse, 0x1, P0 ;  /* 0x000000001b0f7211 */ /* 0x080fe200000f0eff */
[----:B-1----:R-:W-:Y:S01]  /*0620*/  IMAD R21, R5, 0x4, R27 ;  /* 0x0000000405157824 */ /* 0x002fe200078e021b */
        /* <DEDUP_REMOVED lines=29> */
[----:B------:R0:W5:Y:S01]  /*0800*/  LDG.E.U16 R48, desc[UR60][R16.64] ;  /* 0x0000003c10307981 */ /* 0x000162000c1e1500 */
        /* <DEDUP_REMOVED lines=13> */
[----:B------:R-:W-:Y:S01]  /*08e0*/  IMAD R25, R5, 0x4, R27 ;  /* 0x0000000405197824 */ /* 0x000fe200078e021b */
[----:B0-----:R-:W-:Y:S01]  /*08f0*/  LEA R16, P0, R27, R4, 0x1 ;  /* 0x000000041b107211 */ /* 0x001fe200078008ff */
[----:B------:R0:W5:Y:S02]  /*0900*/  LDG.E.U16 R52, desc[UR60][R14.64] ;  /* 0x0000003c0e347981 */ /* 0x000164000c1e1500 */
[----:B-1----:R-:W-:Y:S01]  /*0910*/  IMAD R23, R5, 0x4, R25 ;  /* 0x0000000405177824 */ /* 0x002fe200078e0219 */
[----:B------:R-:W-:Y:S02]  /*0920*/  LEA.HI.X.SX32 R17, R27, R0, 0x1, P0 ;  /* 0x000000001b117211 */ /* 0x000fe400000f0eff */
[-C--:B------:R-:W-:Y:S01]  /*0930*/  LEA R18, P0, R25, R4.reuse, 0x1 ;  /* 0x0000000419127211 */ /* 0x080fe200078008ff */
[----:B------:R-:W-:Y:S01]  /*0940*/  IMAD R27, R5, 0x4, R23 ;  /* 0x00000004051b7824 */ /* 0x000fe200078e0217 */
[----:B------:R-:W-:Y:S01]  /*0950*/  LEA R20, P1, R21, R4, 0x1 ;  /* 0x0000000415147211 */ /* 0x000fe200078208ff */
[----:B------:R-:W5:Y:S01]  /*0960*/  LDG.E.U16 R54, desc[UR60][R16.64] ;  /* 0x0000003c10367981 */ /* 0x000f62000c1e1500 */
[-C--:B------:R-:W-:Y:S01]  /*0970*/  LEA.HI.X.SX32 R19, R25, R0.reuse, 0x1, P0 ;  /* 0x0000000019137211 */ /* 0x080fe200000f0eff */
[----:B------:R-:W-:Y:S01]  /*0980*/  IMAD R25, R5, 0x4, R27 ;  /* 0x0000000405197824 */ /* 0x000fe200078e021b */
[----:B------:R-:W-:-:S03]  /*0990*/  LEA.HI.X.SX32 R21, R21, R0, 0x1, P1 ;  /* 0x0000000015157211 */ /* 0x000fc600008f0eff */
[----:B------:R-:W-:Y:S01]  /*09a0*/  IMAD R29, R5, 0x4, R25 ;  /* 0x00000004051d7824 */ /* 0x000fe200078e0219 */
[----:B------:R-:W-:Y:S01]  /*09b0*/  LEA R12, P0, R23, R4, 0x1 ;  /* 0x00000004170c7211 */ /* 0x000fe200078008ff */
[----:B------:R1:W5:Y:S02]  /*09c0*/  LDG.E.U16 R71, desc[UR60][R20.64] ;  /* 0x0000003c14477981 */ /* 0x000364000c1e1500 */
[----:B------:R-:W-:Y:S01]  /*09d0*/  IMAD R31, R5, 0x4, R29 ;  /* 0x00000004051f7824 */ /* 0x000fe200078e021d */
[----:B------:R-:W-:Y:S01]  /*09e0*/  LEA.HI.X.SX32 R13, R23, R0, 0x1, P0 ;  /* 0x00000000170d7211 */ /* 0x000fe200000f0eff */
[----:B------:R1:W5:Y:S01]  /*09f0*/  LDG.E.U16 R73, desc[UR60][R18.64] ;  /* 0x0000003c12497981 */ /* 0x000362000c1e1500 */
[-C--:B0-----:R-:W-:Y:S02]  /*0a00*/  LEA R14, P0, R25, R4.reuse, 0x1 ;  /* 0x00000004190e7211 */ /* 0x081fe400078008ff */
[----:B------:R-:W-:Y:S01]  /*0a10*/  LEA R22, P1, R27, R4, 0x1 ;  /* 0x000000041b167211 */ /* 0x000fe200078208ff */
[----:B------:R-:W5:Y:S01]  /*0a20*/  LDG.E.U16 R56, desc[UR60][R12.64] ;  /* 0x0000003c0c387981 */ /* 0x000f62000c1e1500 */
[----:B-1----:R-:W-:Y:S01]  /*0a30*/  IMAD R21, R5, 0x4, R31 ;  /* 0x0000000405157824 */ /* 0x002fe200078e021f */
[----:B------:R-:W-:-:S03]  /*0a40*/  LEA.HI.X.SX32 R15, R25, R0, 0x1, P0 ;  /* 0x00000000190f7211 */ /* 0x000fc600000f0eff */
[----:B------:R-:W-:Y:S01]  /*0a50*/  IMAD R25, R5, 0x4, R21 ;  /* 0x0000000405197824 */ /* 0x000fe200078e0215 */
[----:B------:R-:W-:Y:S01]  /*0a60*/  LEA.HI.X.SX32 R23, R27, R0, 0x1, P1 ;  /* 0x000000001b177211 */ /* 0x000fe200008f0eff */
[----:B------:R-:W5:Y:S01]  /*0a70*/  LDG.E.U16 R58, desc[UR60][R14.64] ;  /* 0x0000003c0e3a7981 */ /* 0x000f62000c1e1500 */
[----:B------:R-:W-:Y:S01]  /*0a80*/  LEA R16, P0, R29, R4, 0x1 ;  /* 0x000000041d107211 */ /* 0x000fe200078008ff */
[----:B------:R-:W-:Y:S02]  /*0a90*/  IMAD R27, R5, 0x4, R25 ;  /* 0x00000004051b7824 */ /* 0x000fe400078e0219 */
[----:B------:R0:W5:Y:S01]  /*0aa0*/  LDG.E.U16 R75, desc[UR60][R22.64] ;  /* 0x0000003c164b7981 */ /* 0x000162000c1e1500 */
[----:B------:R-:W-:Y:S01]  /*0ab0*/  LEA.HI.X.SX32 R17, R29, R0, 0x1, P0 ;  /* 0x000000001d117211 */ /* 0x000fe200000f0eff */
[----:B------:R-:W-:Y:S01]  /*0ac0*/  IMAD R29, R5, 0x4, R27 ;  /* 0x00000004051d7824 */ /* 0x000fe200078e021b */
[----:B------:R-:W-:-:S03]  /*0ad0*/  LEA R18, P0, R31, R4, 0x1 ;  /* 0x000000041f127211 */ /* 0x000fc600078008ff */
[----:B------:R-:W-:Y:S01]  /*0ae0*/  IMAD R33, R5, 0x4, R29 ;  /* 0x0000000405217824 */ /* 0x000fe200078e021d */
[----:B------:R-:W-:Y:S01]  /*0af0*/  LEA.HI.X.SX32 R19, R31, R0, 0x1, P0 ;  /* 0x000000001f137211 */ /* 0x000fe200000f0eff */
[----:B------:R1:W5:Y:S02]  /*0b00*/  LDG.E.U16 R77, desc[UR60][R16.64] ;  /* 0x0000003c104d7981 */ /* 0x000364000c1e1500 */
[----:B0-----:R-:W-:Y:S01]  /*0b10*/  IMAD R23, R5, 0x4, R33 ;  /* 0x0000000405177824 */ /* 0x001fe200078e0221 */
[----:B------:R-:W-:Y:S01]  /*0b20*/  LEA R12, P0, R25, R4, 0x1 ;  /* 0x00000004190c7211 */ /* 0x000fe200078008ff */
[----:B------:R0:W5:Y:S02]  /*0b30*/  LDG.E.U16 R60, desc[UR60][R18.64] ;  /* 0x0000003c123c7981 */ /* 0x000164000c1e1500 */
[----:B------:R-:W-:Y:S01]  /*0b40*/  IMAD R31, R5, 0x4, R23 ;  /* 0x00000004051f7824 */ /* 0x000fe200078e0217 */
[----:B------:R-:W-:Y:S02]  /*0b50*/  LEA.HI.X.SX32 R13, R25, R0, 0x1, P0 ;  /* 0x00000000190d7211 */ /* 0x000fe400000f0eff */
[-C--:B------:R-:W-:Y:S01]  /*0b60*/  LEA R14, P0, R27, R4.reuse, 0x1 ;  /* 0x000000041b0e7211 */ /* 0x080fe200078008ff */
[----:B------:R-:W-:Y:S01]  /*0b70*/  IMAD R25, R5, 0x4, R31 ;  /* 0x0000000405197824 */ /* 0x000fe200078e021f */
[----:B------:R-:W-:Y:S01]  /*0b80*/  LEA R20, P1, R21, R4, 0x1 ;  /* 0x0000000415147211 */ /* 0x000fe200078208ff */
[----:B------:R-:W5:Y:S01]  /*0b90*/  LDG.E.U16 R62, desc[UR60][R12.64] ;  /* 0x0000003c0c3e7981 */ /* 0x000f62000c1e1500 */
[----:B------:R-:W-:Y:S01]  /*0ba0*/  LEA.HI.X.SX32 R15, R27, R0, 0x1, P0 ;  /* 0x000000001b0f7211 */ /* 0x000fe200000f0eff */
[----:B------:R-:W-:Y:S01]  /*0bb0*/  IMAD R27, R5, 0x4, R25 ;  /* 0x00000004051b7824 */ /* 0x000fe200078e0219 */
[----:B-1----:R-:W-:-:S02]  /*0bc0*/  LEA R16, P0, R29, R4, 0x1 ;  /* 0x000000041d107211 */ /* 0x002fc400078008ff */
[----:B------:R-:W-:Y:S01]  /*0bd0*/  LEA.HI.X.SX32 R21, R21, R0, 0x1, P1 ;  /* 0x0000000015157211 */ /* 0x000fe200008f0eff */
[----:B------:R-:W-:Y:S01]  /*0be0*/  IMAD R35, R5, 0x4, R27 ;  /* 0x0000000405237824 */ /* 0x000fe200078e021b */
[----:B0-----:R-:W-:Y:S01]  /*0bf0*/  LEA R18, P1, R33, R4, 0x1 ;  /* 0x0000000421127211 */ /* 0x001fe200078208ff */
[----:B------:R-:W5:Y:S01]  /*0c00*/  LDG.E.U16 R81, desc[UR60][R14.64] ;  /* 0x0000003c0e517981 */ /* 0x000f62000c1e1500 */
[-C--:B------:R-:W-:Y:S01]  /*0c10*/  LEA.HI.X.SX32 R17, R29, R0.reuse, 0x1, P0 ;  /* 0x000000001d117211 */ /* 0x080fe200000f0eff */
[----:B------:R-:W-:Y:S02]  /*0c20*/  IMAD R29, R5, 0x4, R35 ;  /* 0x00000004051d7824 */ /* 0x000fe400078e0223 */
[----:B------:R0:W5:Y:S01]  /*0c30*/  LDG.E.U16 R79, desc[UR60][R20.64] ;  /* 0x0000003c144f7981 */ /* 0x000162000c1e1500 */
[----:B------:R-:W-:Y:S01]  /*0c40*/  LEA.HI.X.SX32 R19, R33, R0, 0x1, P1 ;  /* 0x0000000021137211 */ /* 0x000fe200008f0eff */
[----:B------:R-:W-:Y:S02]  /*0c50*/  IMAD R33, R5, 0x4, R29 ;  /* 0x0000000405217824 */ /* 0x000fe400078e021d */
[----:B------:R1:W5:Y:S01]  /*0c60*/  LDG.E.U16 R64, desc[UR60][R16.64] ;  /* 0x0000003c10407981 */ /* 0x000362000c1e1500 */
[-C--:B0-----:R-:W-:Y:S01]  /*0c70*/  LEA R20, P0, R23, R4.reuse, 0x1 ;  /* 0x0000000417147211 */ /* 0x081fe200078008ff */
[----:B------:R-:W-:Y:S01]  /*0c80*/  IMAD R37, R5, 0x4, R33 ;  /* 0x0000000405257824 */ /* 0x000fe200078e0221 */
[----:B------:R-:W-:Y:S01]  /*0c90*/  LEA R22, P1, R27, R4, 0x1 ;  /* 0x000000041b167211 */ /* 0x000fe200078208ff */
[----:B------:R0:W5:Y:S01]  /*0ca0*/  LDG.E.U16 R83, desc[UR60][R18.64] ;  /* 0x0000003c12537981 */ /* 0x000162000c1e1500 */
[----:B------:R-:W-:-:S02]  /*0cb0*/  LEA.HI.X.SX32 R21, R23, R0, 0x1, P0 ;  /* 0x0000000017157211 */ /* 0x000fc400000f0eff */
[----:B------:R-:W-:Y:S02]  /*0cc0*/  LEA R12, P0, R31, R4, 0x1 ;  /* 0x000000041f0c7211 */ /* 0x000fe400078008ff */
[-C--:B------:R-:W-:Y:S01]  /*0cd0*/  LEA.HI.X.SX32 R23, R27, R0.reuse, 0x1, P1 ;  /* 0x000000001b177211 */ /* 0x080fe200008f0eff */
[----:B------:R0:W5:Y:S01]  /*0ce0*/  LDG.E.U16 R66, desc[UR60][R20.64] ;  /* 0x0000003c14427981 */ /* 0x000162000c1e1500 */
[----:B------:R-:W-:Y:S01]  /*0cf0*/  LEA.HI.X.SX32 R13, R31, R0, 0x1, P0 ;  /* 0x000000001f0d7211 */ /* 0x000fe200000f0eff */
[----:B------:R-:W-:Y:S01]  /*0d00*/  IMAD R31, R5, 0x4, R37 ;  /* 0x00000004051f7824 */ /* 0x000fe200078e0225 */
[----:B------:R-:W-:Y:S01]  /*0d10*/  LEA R14, P0, R25, R4, 0x1 ;  /* 0x00000004190e7211 */ /* 0x000fe200078008ff */
[----:B------:R-:W5:Y:S02]  /*0d20*/  LDG.E.U16 R87, desc[UR60][R22.64] ;  /* 0x0000003c16577981 */ /* 0x000f64000c1e1500 */
[----:B------:R-:W-:Y:S01]  /*0d30*/  IMAD R39, R5, 0x4, R31 ;  /* 0x0000000405277824 */ /* 0x000fe200078e021f */
[----:B------:R-:W-:Y:S01]  /*0d40*/  LEA.HI.X.SX32 R15, R25, R0, 0x1, P0 ;  /* 0x00000000190f7211 */ /* 0x000fe200000f0eff */
[----:B------:R0:W5:Y:S02]  /*0d50*/  LDG.E.U16 R85, desc[UR60][R12.64] ;  /* 0x0000003c0c557981 */ /* 0x000164000c1e1500 */
[----:B------:R-:W-:Y:S01]  /*0d60*/  IMAD R41, R5, 0x4, R39 ;  /* 0x0000000405297824 */ /* 0x000fe200078e0227 */
[----:B-1----:R-:W-:Y:S01]  /*0d70*/  LEA R16, P0, R29, R4, 0x1 ;  /* 0x000000041d107211 */ /* 0x002fe200078008ff */
[----:B------:R1:W5:Y:S02]  /*0d80*/  LDG.E.U16 R68, desc[UR60][R14.64] ;  /* 0x0000003c0e447981 */ /* 0x000364000c1e1500 */
[----:B------:R-:W-:Y:S01]  /*0d90*/  IMAD R25, R5, 0x4, R41 ;  /* 0x0000000405197824 */ /* 0x000fe200078e0229 */
[----:B------:R-:W-:-:S03]  /*0da0*/  LEA.HI.X.SX32 R17, R29, R0, 0x1, P0 ;  /* 0x000000001d117211 */ /* 0x000fc600000f0eff */
[----:B------:R-:W-:Y:S01]  /*0db0*/  IMAD R43, R5, 0x4, R25 ;  /* 0x00000004052b7824 */ /* 0x000fe200078e0219 */
[----:B0-----:R-:W-:Y:S01]  /*0dc0*/  LEA R18, P0, R37, R4, 0x1 ;  /* 0x0000000425127211 */ /* 0x001fe200078008ff */
[----:B------:R0:W5:Y:S02]  /*0dd0*/  LDG.E.U16 R89, desc[UR60][R16.64] ;  /* 0x0000003c10597981 */ /* 0x000164000c1e1500 */
[----:B------:R-:W-:Y:S01]  /*0de0*/  IMAD R27, R5, 0x4, R43 ;  /* 0x00000004051b7824 */ /* 0x000fe200078e022b */
[----:B------:R-:W-:-:S03]  /*0df0*/  LEA.HI.X.SX32 R19, R37, R0, 0x1, P0 ;  /* 0x0000000025137211 */ /* 0x000fc600000f0eff */
[----:B------:R-:W-:Y:S01]  /*0e00*/  IMAD R37, R5, 0x4, R27 ;  /* 0x0000000405257824 */ /* 0x000fe200078e021b */
[----:B------:R-:W-:Y:S01]  /*0e10*/  LEA R20, P1, R39, R4, 0x1 ;  /* 0x0000000427147211 */ /* 0x000fe200078208ff */
[----:B------:R-:W5:Y:S02]  /*0e20*/  LDG.E.U16 R91, desc[UR60][R18.64] ;  /* 0x0000003c125b7981 */ /* 0x000f64000c1e1500 */
[----:B------:R-:W-:Y:S01]  /*0e30*/  IMAD R13, R5, 0x4, R37 ;  /* 0x00000004050d7824 */ /* 0x000fe200078e0225 */
[----:B------:R-:W-:Y:S02]  /*0e40*/  LEA.HI.X.SX32 R21, R39, R0, 0x1, P1 ;  /* 0x0000000027157211 */ /* 0x000fe400008f0eff */
[-C--:B-1----:R-:W-:Y:S01]  /*0e50*/  LEA R14, P0, R25, R4.reuse, 0x1 ;  /* 0x00000004190e7211 */ /* 0x082fe200078008ff */
[----:B------:R-:W-:Y:S01]  /*0e60*/  IMAD R39, R5, 0x4, R13 ;  /* 0x0000000405277824 */ /* 0x000fe200078e020d */
[----:B------:R-:W-:Y:S01]  /*0e70*/  LEA R24, P1, R13, R4, 0x1 ;  /* 0x000000040d187211 */ /* 0x000fe200078208ff */
[----:B------:R-:W5:Y:S01]  /*0e80*/  LDG.E.U16 R93, desc[UR60][R20.64] ;  /* 0x0000003c145d7981 */ /* 0x000f62000c1e1500 */
[----:B------:R-:W-:Y:S01]  /*0e90*/  LEA.HI.X.SX32 R15, R25, R0, 0x1, P0 ;  /* 0x00000000190f7211 */ /* 0x000fe200000f0eff */
[----:B------:R-:W-:Y:S01]  /*0ea0*/  IMAD R29, R5, 0x4, R39 ;  /* 0x00000004051d7824 */ /* 0x000fe200078e0227 */
[----:B------:R-:W-:-:S03]  /*0eb0*/  LEA R22, P0, R27, R4, 0x1 ;  /* 0x000000041b167211 */ /* 0x000fc600078008ff */
[----:B------:R-:W-:Y:S01]  /*0ec0*/  IMAD R45, R5, 0x4, R29 ;  /* 0x00000004052d7824 */ /* 0x000fe200078e021d */
[----:B------:R-:W-:Y:S01]  /*0ed0*/  LEA.HI.X.SX32 R23, R27, R0, 0x1, P0 ;  /* 0x000000001b177211 */ /* 0x000fe200000f0eff */
[----:B------:R1:W5:Y:S01]  /*0ee0*/  LDG.E.U16 R95, desc[UR60][R14.64] ;  /* 0x0000003c0e5f7981 */ /* 0x000362000c1e1500 */
[----:B------:R-:W-:Y:S01]  /*0ef0*/  LEA R26, P0, R29, R4, 0x1 ;  /* 0x000000041d1a7211 */ /* 0x000fe200078008ff */
[----:B------:R-:W-:Y:S01]  /*0f00*/  IMAD R47, R5, 0x4, R45 ;  /* 0x00000004052f7824 */ /* 0x000fe200078e022d */
[-C--:B------:R-:W-:Y:S01]  /*0f10*/  LEA.HI.X.SX32 R25, R13, R0.reuse, 0x1, P1 ;  /* 0x000000000d197211 */ /* 0x080fe200008f0eff */
[----:B------:R3:W5:Y:S01]  /*0f20*/  LDG.E.U16 R97, desc[UR60][R22.64] ;  /* 0x0000003c16617981 */ /* 0x000762000c1e1500 */
[----:B------:R-:W-:Y:S02]  /*0f30*/  LEA.HI.X.SX32 R27, R29, R0, 0x1, P0 ;  /* 0x000000001d1b7211 */ /* 0x000fe400000f0eff */
[-C--:B------:R-:W-:Y:S01]  /*0f40*/  LEA R12, P0, R35, R4.reuse, 0x1 ;  /* 0x00000004230c7211 */ /* 0x080fe200078008ff */
[----:B------:R4:W5:Y:S01]  /*0f50*/  LDG.E.U16 R99, desc[UR60][R24.64] ;  /* 0x0000003c18637981 */ /* 0x000962000c1e1500 */
[----:B------:R-:W-:-:S02]  /*0f60*/  LEA R28, P1, R47, R4, 0x1 ;  /* 0x000000042f1c7211 */ /* 0x000fc400078208ff */
[-C--:B------:R-:W-:Y:S01]  /*0f70*/  LEA.HI.X.SX32 R13, R35, R0.reuse, 0x1, P0 ;  /* 0x00000000230d7211 */ /* 0x080fe200000f0eff */
[----:B------:R-:W-:Y:S01]  /*0f80*/  IMAD R5, R5, 0x4, R47 ;  /* 0x0000000405057824 */ /* 0x000fe200078e022f */
[----:B------:R-:W-:Y:S01]  /*0f90*/  LEA.HI.X.SX32 R29, R47, R0, 0x1, P1 ;  /* 0x000000002f1d7211 */ /* 0x000fe200008f0eff */
[----:B------:R-:W5:Y:S01]  /*0fa0*/  LDG.E.U16 R27, desc[UR60][R26.64] ;  /* 0x0000003c1a1b7981 */ /* 0x000f62000c1e1500 */
[-C--:B0-----:R-:W-:Y:S02]  /*0fb0*/  LEA R16, P0, R31, R4.reuse, 0x1 ;  /* 0x000000041f107211 */ /* 0x081fe400078008ff */
[----:B-1----:R-:W-:Y:S02]  /*0fc0*/  LEA R14, P1, R33, R4, 0x1 ;  /* 0x00000004210e7211 */ /* 0x002fe400078208ff */
[-C--:B------:R-:W-:Y:S01]  /*0fd0*/  LEA.HI.X.SX32 R17, R31, R0.reuse, 0x1, P0 ;  /* 0x000000001f117211 */ /* 0x080fe200000f0eff */
[----:B------:R-:W5:Y:S01]  /*0fe0*/  LDG.E.U16 R29, desc[UR60][R28.64] ;  /* 0x0000003c1c1d7981 */ /* 0x000f62000c1e1500 */
[----:B------:R-:W-:-:S02]  /*0ff0*/  LEA.HI.X.SX32 R15, R33, R0, 0x1, P1 ;  /* 0x00000000210f7211 */ /* 0x000fc400008f0eff */
[-C--:B------:R-:W-:Y:S01]  /*1000*/  LEA R20, P0, R43, R4.reuse, 0x1 ;  /* 0x000000042b147211 */ /* 0x080fe200078008ff */
[----:B------:R0:W5:Y:S01]  /*1010*/  LDG.E.U16 R33, desc[UR60][R12.64] ;  /* 0x0000003c0c217981 */ /* 0x000162000c1e1500 */
[----:B------:R-:W-:Y:S02]  /*1020*/  LEA R18, P1, R41, R4, 0x1 ;  /* 0x0000000429127211 */ /* 0x000fe400078208ff */
[-C--:B------:R-:W-:Y:S01]  /*1030*/  LEA.HI.X.SX32 R21, R43, R0.reuse, 0x1, P0 ;  /* 0x000000002b157211 */ /* 0x080fe200000f0eff */
[----:B------:R-:W5:Y:S01]  /*1040*/  LDG.E.U16 R15, desc[UR60][R14.64] ;  /* 0x0000003c0e0f7981 */ /* 0x000f62000c1e1500 */
[----:B------:R-:W-:Y:S02]  /*1050*/  LEA.HI.X.SX32 R19, R41, R0, 0x1, P1 ;  /* 0x0000000029137211 */ /* 0x000fe400008f0eff */
[-C--:B---3--:R-:W-:Y:S01]  /*1060*/  LEA R22, P0, R37, R4.reuse, 0x1 ;  /* 0x0000000425167211 */ /* 0x088fe200078008ff */
[----:B------:R-:W3:Y:S01]  /*1070*/  LDG.E.U16 R16, desc[UR60][R16.64] ;  /* 0x0000003c10107981 */ /* 0x000ee2000c1e1500 */
[----:B----4-:R-:W-:-:S02]  /*1080*/  LEA R24, P1, R39, R4, 0x1 ;  /* 0x0000000427187211 */ /* 0x010fc400078208ff */
[----:B------:R-:W-:Y:S01]  /*1090*/  LEA.HI.X.SX32 R23, R37, R0, 0x1, P0 ;  /* 0x0000000025177211 */ /* 0x000fe200000f0eff */
[----:B------:R1:W4:Y:S01]  /*10a0*/  LDG.E.U16 R19, desc[UR60][R18.64] ;  /* 0x0000003c12137981 */ /* 0x000322000c1e1500 */
[----:B0-----:R-:W-:Y:S02]  /*10b0*/  LEA R12, P0, R45, R4, 0x1 ;  /* 0x000000042d0c7211 */ /* 0x001fe400078008ff */
[----:B------:R-:W-:Y:S01]  /*10c0*/  LEA.HI.X.SX32 R25, R39, R0, 0x1, P1 ;  /* 0x0000000027197211 */ /* 0x000fe200008f0eff */
[----:B------:R-:W4:Y:S01]  /*10d0*/  LDG.E.U16 R20, desc[UR60][R20.64] ;  /* 0x0000003c14147981 */ /* 0x000f22000c1e1500 */
[----:B------:R-:W-:Y:S02]  /*10e0*/  LEA R4, P1, R5, R4, 0x1 ;  /* 0x0000000405047211 */ /* 0x000fe400078208ff */
[-C--:B------:R-:W-:Y:S01]  /*10f0*/  LEA.HI.X.SX32 R13, R45, R0.reuse, 0x1, P0 ;  /* 0x000000002d0d7211 */ /* 0x080fe200000f0eff */
[----:B------:R-:W4:Y:S01]  /*1100*/  LDG.E.U16 R22, desc[UR60][R22.64] ;  /* 0x0000003c16167981 */ /* 0x000f22000c1e1500 */
[----:B------:R-:W-:-:S03]  /*1110*/  LEA.HI.X.SX32 R5, R5, R0, 0x1, P1 ;  /* 0x0000000005057211 */ /* 0x000fc600008f0eff */
[----:B------:R-:W4:Y:S04]  /*1120*/  LDG.E.U16 R28, desc[UR60][R24.64] ;  /* 0x0000003c181c7981 */ /* 0x000f28000c1e1500 */
[----:B------:R0:W4:Y:S04]  /*1130*/  LDG.E.U16 R12, desc[UR60][R12.64] ;  /* 0x0000003c0c0c7981 */ /* 0x000128000c1e1500 */
[----:B------:R2:W4:Y:S01]  /*1140*/  LDG.E.U16 R4, desc[UR60][R4.64] ;  /* 0x0000003c04047981 */ /* 0x000522000c1e1500 */
[----:B------:R-:W2:Y:S01]  /*1150*/  S2R R31, SR_CgaCtaId ;  /* 0x00000000001f7919 */ /* 0x000ea20000008800 */
[----:B-1----:R-:W-:-:S02]  /*1160*/  MOV R18, 0x400 ;  /* 0x0000040000127802 */ /* 0x002fc40000000f00 */
[C---:B------:R-:W-:Y:S02]  /*1170*/  LOP3.LUT R14, R109.reuse, 0xff, RZ, 0xc0, !PT ;  /* 0x000000ff6d0e7812 */ /* 0x040fe400078ec0ff */
[C---:B0-----:R-:W-:Y:S02]  /*1180*/  LOP3.LUT R13, R109.reuse, 0x60, RZ, 0xc0, !PT ;  /* 0x000000606d0d7812 */ /* 0x041fe400078ec0ff */
[----:B------:R-:W-:Y:S01]  /*1190*/  LOP3.LUT R105, R109, 0xc0, RZ, 0xc0, !PT ;  /* 0x000000c06d697812 */ /* 0x000fe200078ec0ff */
[----:B------:R-:W-:-:S03]  /*11a0*/  IMAD.SHL.U32 R0, R14, 0x2, RZ ;  /* 0x000000020e007824 */ /* 0x000fc600078e00ff */
[----:B------:R-:W-:-:S04]  /*11b0*/  SHF.R.U32.HI R17, RZ, 0x2, R105 ;  /* 0x00000002ff117819 */ /* 0x000fc80000011669 */
[----:B------:R-:W-:Y:S02]  /*11c0*/  LOP3.LUT R17, R0, R17, RZ, 0x3c, !PT ;  /* 0x0000001100117212 */ /* 0x000fe400078e3cff */
[----:B--2---:R-:W-:Y:S02]  /*11d0*/  LEA R104, R31, R18, 0x18 ;  /* 0x000000121f687211 */ /* 0x004fe400078ec0ff */
[----:B------:R-:W-:-:S05]  /*11e0*/  LOP3.LUT R18, R109, 0x1c, RZ, 0xc0, !PT ;  /* 0x0000001c6d127812 */ /* 0x000fca00078ec0ff */
[----:B------:R-:W-:Y:S02]  /*11f0*/  IMAD R5, R13, 0x2, R18 ;  /* 0x000000020d057824 */ /* 0x000fe400078e0212 */
[----:B------:R-:W-:Y:S02]  /*1200*/  VIADD R5, R2, 0x40 ;  /* 0x0000004002057836 */ /* 0x000fe40000000000 */
[----:B------:R-:W-:-:S03]  /*1210*/  IMAD.IADD R0, R17, 0x1, R104 ;  /* 0x0000000111007824 */ /* 0x000fc600078e0268 */
[----:B------:R-:W-:Y:S02]  /*1220*/  ISETP.GE.AND P0, PT, R5, 0x1, PT ;  /* 0x000000010500780c */ /* 0x000fe40003f06270 */
[----:B------:R-:W-:Y:S01]  /*1230*/  LOP3.LUT R17, R17, 0x40, RZ, 0x3c, !PT ;  /* 0x0000004011117812 */ /* 0x000fe200078e3cff */
[----:B------:R0:W-:Y:S01]  /*1240*/  STS.U16 [R0], R3 ;  /* 0x0000000300007388 */ /* 0x0001e20000000400 */
[----:B------:R-:W-:Y:S01]  /*1250*/  IMAD.MOV.U32 R208, RZ, RZ, -0x800000 ;  /* 0xff800000ffd07424 */ /* 0x000fe200078e00ff */
[----:B------:R-:W-:Y:S02]  /*1260*/  CS2R R24, SRZ ;  /* 0x0000000000187805 */ /* 0x000fe4000001ff00 */
[----:B------:R-:W-:Y:S01]  /*1270*/  STS.U16 [R0+0x400], R7 ;  /* 0x0004000700007388 */ /* 0x000fe20000000400 */
[----:B0-----:R-:W-:-:S03]  /*1280*/  IMAD.IADD R3, R104, 0x1, R17 ;  /* 0x0000000168037824 */ /* 0x001fc600078e0211 */
[----:B------:R-:W-:Y:S01]  /*1290*/  STS.U16 [R0+0x800], R9 ;  /* 0x0008000900007388 */ /* 0x000fe20000000400 */
[----:B------:R-:W-:-:S03]  /*12a0*/  IMAD.MOV.U32 R18, RZ, RZ, 0x3f800000 ;  /* 0x3f800000ff127424 */ /* 0x000fc600078e00ff */
[----:B-----5:R-:W-:Y:S01]  /*12b0*/  STS.U16 [R0+0xc00], R11 ;  /* 0x000c000b00007388 */ /* 0x020fe20000000400 */
[----:B------:R-:W-:-:S03]  /*12c0*/  IMAD.MOV.U32 R17, RZ, RZ, 0x3f800000 ;  /* 0x3f800000ff117424 */ /* 0x000fc600078e00ff */
[----:B------:R-:W-:Y:S04]  /*12d0*/  STS.U16 [R0+0x1000], R49 ;  /* 0x0010003100007388 */ /* 0x000fe80000000400 */
        /* <DEDUP_REMOVED lines=10> */
[----:B------:R0:W-:Y:S04]  /*1380*/  STS.U16 [R0+0x3c00], R71 ;  /* 0x003c004700007388 */ /* 0x0001e80000000400 */
[----:B------:R1:W-:Y:S01]  /*1390*/  STS.U16 [R0+0x4000], R73 ;  /* 0x0040004900007388 */ /* 0x0003e20000000400 */
[----:B0-----:R-:W-:-:S02]  /*13a0*/  CS2R R70, SRZ ;  /* 0x0000000000467805 */ /* 0x001fc4000001ff00 */
[----:B-1----:R-:W-:Y:S01]  /*13b0*/  CS2R R72, SRZ ;  /* 0x0000000000487805 */ /* 0x002fe2000001ff00 */
[----:B------:R0:W-:Y:S04]  /*13c0*/  STS.U16 [R0+0x4400], R75 ;  /* 0x0044004b00007388 */ /* 0x0001e80000000400 */
[----:B------:R1:W-:Y:S01]  /*13d0*/  STS.U16 [R0+0x4800], R77 ;  /* 0x0048004d00007388 */ /* 0x0003e20000000400 */
[----:B0-----:R-:W-:Y:S02]  /*13e0*/  CS2R R74, SRZ ;  /* 0x00000000004a7805 */ /* 0x001fe4000001ff00 */
[----:B-1----:R-:W-:Y:S01]  /*13f0*/  CS2R R76, SRZ ;  /* 0x00000000004c7805 */ /* 0x002fe2000001ff00 */
[----:B------:R0:W-:Y:S04]  /*1400*/  STS.U16 [R0+0x5000], R81 ;  /* 0x0050005100007388 */ /* 0x0001e80000000400 */
[----:B------:R1:W-:Y:S01]  /*1410*/  STS.U16 [R0+0x4c00], R79 ;  /* 0x004c004f00007388 */ /* 0x0003e20000000400 */
[----:B0-----:R-:W-:-:S02]  /*1420*/  CS2R R80, SRZ ;  /* 0x0000000000507805 */ /* 0x001fc4000001ff00 */
[----:B-1----:R-:W-:Y:S01]  /*1430*/  CS2R R78, SRZ ;  /* 0x00000000004e7805 */ /* 0x002fe2000001ff00 */
[----:B------:R0:W-:Y:S04]  /*1440*/  STS.U16 [R0+0x5400], R83 ;  /* 0x0054005300007388 */ /* 0x0001e80000000400 */
[----:B------:R1:W-:Y:S01]  /*1450*/  STS.U16 [R0+0x5c00], R87 ;  /* 0x005c005700007388 */ /* 0x0003e20000000400 */
[----:B0-----:R-:W-:-:S03]  /*1460*/  CS2R R82, SRZ ;  /* 0x0000000000527805 */ /* 0x001fc6000001ff00 */
[----:B------:R0:W-:Y:S01]  /*1470*/  STS.U16 [R0+0x5800], R85 ;  /* 0x0058005500007388 */ /* 0x0001e20000000400 */
[----:B-1----:R-:W-:Y:S02]  /*1480*/  CS2R R86, SRZ ;  /* 0x0000000000567805 */ /* 0x002fe4000001ff00 */
[----:B0-----:R-:W-:Y:S01]  /*1490*/  CS2R R84, SRZ ;  /* 0x0000000000547805 */ /* 0x001fe2000001ff00 */
[----:B------:R-:W-:Y:S04]  /*14a0*/  STS.U16 [R0+0x6000], R89 ;  /* 0x0060005900007388 */ /* 0x000fe80000000400 */
[----:B------:R-:W-:Y:S04]  /*14b0*/  STS.U16 [R0+0x6400], R91 ;  /* 0x0064005b00007388 */ /* 0x000fe80000000400 */
[----:B------:R-:W-:Y:S04]  /*14c0*/  STS.U16 [R0+0x6800], R93 ;  /* 0x0068005d00007388 */ /* 0x000fe80000000400 */
[----:B------:R-:W-:Y:S04]  /*14d0*/  STS.U16 [R0+0x6c00], R95 ;  /* 0x006c005f00007388 */ /* 0x000fe80000000400 */
[----:B------:R-:W-:Y:S04]  /*14e0*/  STS.U16 [R0+0x7000], R97 ;  /* 0x0070006100007388 */ /* 0x000fe80000000400 */
[----:B------:R0:W-:Y:S04]  /*14f0*/  STS.U16 [R0+0x7400], R99 ;  /* 0x0074006300007388 */ /* 0x0001e80000000400 */
[----:B------:R1:W-:Y:S01]  /*1500*/  STS.U16 [R0+0x7800], R27 ;  /* 0x0078001b00007388 */ /* 0x0003e20000000400 */
[----:B0-----:R-:W-:-:S03]  /*1510*/  IMAD.MOV.U32 R99, RZ, RZ, -0x800000 ;  /* 0xff800000ff637424 */ /* 0x001fc600078e00ff */
[----:B------:R-:W-:Y:S04]  /*1520*/  STS.U16 [R0+0x7c00], R29 ;  /* 0x007c001d00007388 */ /* 0x000fe80000000400 */
[----:B------:R-:W-:Y:S01]  /*1530*/  STS.U16 [R3+0x200], R6 ;  /* 0x0002000603007388 */ /* 0x000fe20000000400 */
[----:B-1----:R-:W-:-:S03]  /*1540*/  CS2R R26, SRZ ;  /* 0x00000000001a7805 */ /* 0x002fc6000001ff00 */
[----:B------:R-:W-:Y:S04]  /*1550*/  STS.U16 [R3+0x600], R8 ;  /* 0x0006000803007388 */ /* 0x000fe80000000400 */
[----:B------:R-:W-:Y:S04]  /*1560*/  STS.U16 [R3+0xa00], R10 ;  /* 0x000a000a03007388 */ /* 0x000fe80000000400 */
[----:B------:R0:W-:Y:S04]  /*1570*/  STS.U16 [R3+0xe00], R30 ;  /* 0x000e001e03007388 */ /* 0x0001e80000000400 */
[----:B------:R-:W-:Y:S04]  /*1580*/  STS.U16 [R3+0x1200], R32 ;  /* 0x0012002003007388 */ /* 0x000fe80000000400 */
[----:B------:R1:W-:Y:S01]  /*1590*/  STS.U16 [R3+0x1600], R34 ;  /* 0x0016002203007388 */ /* 0x0003e20000000400 */
[----:B0-----:R-:W-:-:S03]  /*15a0*/  CS2R R30, SRZ ;  /* 0x00000000001e7805 */ /* 0x001fc6000001ff00 */
[----:B------:R0:W-:Y:S04]  /*15b0*/  STS.U16 [R3+0x1a00], R36 ;  /* 0x001a002403007388 */ /* 0x0001e80000000400 */
[----:B------:R2:W-:Y:S01]  /*15c0*/  STS.U16 [R3+0x1e00], R38 ;  /* 0x001e002603007388 */ /* 0x0005e20000000400 */
[----:B-1----:R-:W-:-:S03]  /*15d0*/  CS2R R34, SRZ ;  /* 0x0000000000227805 */ /* 0x002fc6000001ff00 */
[----:B------:R1:W-:Y:S01]  /*15e0*/  STS.U16 [R3+0x2200], R40 ;  /* 0x0022002803007388 */ /* 0x0003e20000000400 */
[----:B0-----:R-:W-:-:S03]  /*15f0*/  CS2R R36, SRZ ;  /* 0x0000000000247805 */ /* 0x001fc6000001ff00 */
[----:B------:R0:W-:Y:S01]  /*1600*/  STS.U16 [R3+0x2600], R42 ;  /* 0x0026002a03007388 */ /* 0x0001e20000000400 */
[----:B--2---:R-:W-:-:S03]  /*1610*/  CS2R R38, SRZ ;  /* 0x0000000000267805 */ /* 0x004fc6000001ff00 */
        /* <DEDUP_REMOVED lines=28> */
[----:B------:R-:W-:Y:S01]  /*17e0*/  STS.U16 [R3+0x6200], R15 ;  /* 0x0062000f03007388 */ /* 0x000fe20000000400 */
[----:B--2---:R-:W-:-:S03]  /*17f0*/  CS2R R68, SRZ ;  /* 0x0000000000447805 */ /* 0x004fc6000001ff00 */
[----:B---3--:R-:W-:Y:S01]  /*1800*/  STS.U16 [R3+0x6600], R16 ;  /* 0x0066001003007388 */ /* 0x008fe20000000400 */
[----:B-1----:R-:W-:-:S03]  /*1810*/  CS2R R32, SRZ ;  /* 0x0000000000207805 */ /* 0x002fc6000001ff00 */
[----:B----4-:R-:W-:Y:S04]  /*1820*/  STS.U16 [R3+0x6a00], R19 ;  /* 0x006a001303007388 */ /* 0x010fe80000000400 */
[----:B------:R-:W-:Y:S04]  /*1830*/  STS.U16 [R3+0x6e00], R20 ;  /* 0x006e001403007388 */ /* 0x000fe80000000400 */
[----:B------:R-:W-:Y:S04]  /*1840*/  STS.U16 [R3+0x7200], R22 ;  /* 0x0072001603007388 */ /* 0x000fe80000000400 */
[----:B------:R0:W-:Y:S04]  /*1850*/  STS.U16 [R3+0x7600], R28 ;  /* 0x0076001c03007388 */ /* 0x0001e80000000400 */
[----:B------:R-:W-:Y:S04]  /*1860*/  STS.U16 [R3+0x7a00], R12 ;  /* 0x007a000c03007388 */ /* 0x000fe80000000400 */
[----:B------:R1:W-:Y:S01]  /*1870*/  STS.U16 [R3+0x7e00], R4 ;  /* 0x007e000403007388 */ /* 0x0003e20000000400 */
[----:B0-----:R-:W-:-:S02]  /*1880*/  CS2R R28, SRZ ;  /* 0x00000000001c7805 */ /* 0x001fc4000001ff00 */
[C---:B-1----:R-:W-:Y:S02]  /*1890*/  LOP3.LUT R3, R109.reuse, 0x60, RZ, 0xc0, !PT ;  /* 0x000000606d037812 */ /* 0x042fe400078ec0ff */
[----:B------:R-:W-:Y:S01]  /*18a0*/  LOP3.LUT R4, R109, 0x1c, RZ, 0xc0, !PT ;  /* 0x0000001c6d047812 */ /* 0x000fe200078ec0ff */
[----:B------:R-:W-:Y:S06]  /*18b0*/  @!P0 BRA `(.L_x_0) ;  /* 0x0000004400f08947 */ /* 0x000fec0003800000 */
[----:B------:R-:W0:Y:S01]  /*18c0*/  LDC R7, c[0x0][0x258] ;  /* 0x00009600ff077b82 */ /* 0x000e220000000800 */
[----:B------:R-:W-:Y:S01]  /*18d0*/  SHF.R.U32.HI R5, RZ, 0x4, R104 ;  /* 0x00000004ff057819 */ /* 0x000fe20000011668 */
[----:B------:R-:W-:Y:S01]  /*18e0*/  VIADD R11, R104, 0x8000 ;  /* 0x00008000680b7836 */ /* 0x000fe20000000000 */
[----:B------:R-:W-:Y:S02]  /*18f0*/  SHF.R.U32.HI R3, RZ, 0x1, R3 ;  /* 0x00000001ff037819 */ /* 0x000fe40000011603 */
[----:B------:R-:W-:Y:S02]  /*1900*/  CS2R R24, SRZ ;  /* 0x0000000000187805 */ /* 0x000fe4000001ff00 */
[----:B------:R-:W-:Y:S02]  /*1910*/  SGXT.U32 R5, R5, 0xe ;  /* 0x0000000e0505781a */ /* 0x000fe40000000000 */
[----:B------:R-:W-:Y:S02]  /*1920*/  CS2R R26, SRZ ;  /* 0x00000000001a7805 */ /* 0x000fe4000001ff00 */
[----:B------:R-:W-:Y:S01]  /*1930*/  SHF.R.U32.HI R252, RZ, 0x4, R11 ;  /* 0x00000004fffc7819 */ /* 0x000fe2000001160b */
[----:B------:R-:W1:Y:S01]  /*1940*/  LDC.64 R106, c[0x0][0x250] ;  /* 0x00009400ff6a7b82 */ /* 0x000e620000000a00 */
[----:B------:R-:W-:-:S02]  /*1950*/  LEA.HI R3, R4, R3, RZ, 0x1e ;  /* 0x0000000304037211 */ /* 0x000fc400078ff0ff */
[----:B------:R-:W-:Y:S02]  /*1960*/  CS2R R28, SRZ ;  /* 0x00000000001c7805 */ /* 0x000fe4000001ff00 */
[C---:B------:R-:W-:Y:S02]  /*1970*/  IADD3 R4, P0, R5.reuse, 0x80, RZ ;  /* 0x0000008005047810 */ /* 0x040fe40007f1e0ff */
[----:B------:R-:W-:Y:S02]  /*1980*/  CS2R R30, SRZ ;  /* 0x00000000001e7805 */ /* 0x000fe4000001ff00 */
[----:B------:R-:W-:Y:S01]  /*1990*/  SGXT.U32 R252, R252, 0xe ;  /* 0x0000000efcfc781a */ /* 0x000fe20000000000 */
[----:B------:R-:W-:Y:S01]  /*19a0*/  IMAD.IADD R2, R2, 0x1, R3 ;  /* 0x0000000102027824 */ /* 0x000fe200078e0203 */
[----:B------:R-:W-:Y:S01]  /*19b0*/  R2UR UR4, R4 ;  /* 0x00000000040472ca */ /* 0x000fe200000e0000 */
[----:B------:R-:W2:Y:S01]  /*19c0*/  LDC.64 R12, c[0x0][0x260] ;  /* 0x00009800ff0c7b82 */ /* 0x000ea20000000a00 */
[----:B------:R-:W-:Y:S01]  /*19d0*/  R2UR UR56, R5 ;  /* 0x00000000053872ca */ /* 0x000fe200000e0000 */
[----:B------:R-:W-:Y:S01]  /*19e0*/  IMAD.MOV.U32 R4, RZ, RZ, RZ ;  /* 0x000000ffff047224 */ /* 0x000fe200078e00ff */
[----:B------:R-:W-:Y:S01]  /*19f0*/  IADD3 R5, P1, R252, 0x2, RZ ;  /* 0x00000002fc057810 */ /* 0x000fe20007f3e0ff */
[----:B------:R-:W-:Y:S01]  /*1a00*/  IMAD.MOV.U32 R3, RZ, RZ, RZ ;  /* 0x000000ffff037224 */ /* 0x000fe200078e00ff */
[----:B------:R-:W-:-:S02]  /*1a10*/  CS2R R32, SRZ ;  /* 0x0000000000207805 */ /* 0x000fc4000001ff00 */
[----:B------:R-:W-:Y:S02]  /*1a20*/  CS2R R34, SRZ ;  /* 0x0000000000227805 */ /* 0x000fe4000001ff00 */
[----:B------:R-:W-:Y:S01]  /*1a30*/  IADD3.X R4, R4, 0x40000040, RZ, P1, !PT ;  /* 0x4000004004047810 */ /* 0x000fe20000ffe4ff */
[----:B------:R-:W3:Y:S01]  /*1a40*/  LDC.64 R8, c[0x0][0x218] ;  /* 0x00008600ff087b82 */ /* 0x000ee20000000a00 */
[----:B0-----:R-:W-:Y:S01]  /*1a50*/  IMAD R14, R14, R7, RZ ;  /* 0x000000070e0e7224 */ /* 0x001fe200078e02ff */
[----:B------:R-:W-:Y:S02]  /*1a60*/  IADD3.X R3, R3, 0x40000040, RZ, P0, !PT ;  /* 0x4000004003037810 */ /* 0x000fe400007fe4ff */
[----:B------:R-:W-:Y:S02]  /*1a70*/  CS2R R36, SRZ ;  /* 0x0000000000247805 */ /* 0x000fe4000001ff00 */
[----:B------:R-:W-:Y:S01]  /*1a80*/  R2UR UR7, R4 ;  /* 0x00000000040772ca */ /* 0x000fe200000e0000 */
[C---:B------:R-:W-:Y:S01]  /*1a90*/  IMAD.SHL.U32 R172, R14.reuse, 0x2, RZ ;  /* 0x000000020eac7824 */ /* 0x040fe200078e00ff */
[----:B------:R-:W-:Y:S01]  /*1aa0*/  LOP3.LUT R4, R109, 0x1f, RZ, 0xc0, !PT ;  /* 0x0000001f6d047812 */ /* 0x000fe200078ec0ff */
[----:B------:R-:W-:Y:S01]  /*1ab0*/  IMAD.HI R14, R14, 0x2, RZ ;  /* 0x000000020e0e7827 */ /* 0x000fe200078e02ff */
[----:B------:R-:W0:Y:S01]  /*1ac0*/  LDC.64 R138, c[0x0][0x220] ;  /* 0x00008800ff8a7b82 */ /* 0x000e220000000a00 */
[----:B------:R-:W-:-:S02]  /*1ad0*/  R2UR UR5, R3 ;  /* 0x00000000030572ca */ /* 0x000fc400000e0000 */
[----:B------:R-:W-:Y:S01]  /*1ae0*/  CS2R R38, SRZ ;  /* 0x0000000000267805 */ /* 0x000fe2000001ff00 */
[----:B-1----:R-:W-:Y:S01]  /*1af0*/  IMAD R106, R111, R106, RZ ;  /* 0x0000006a6f6a7224 */ /* 0x002fe200078e02ff */
[----:B------:R-:W-:Y:S01]  /*1b00*/  R2UR UR6, R5 ;  /* 0x00000000050672ca */ /* 0x000fe200000e0000 */
[----:B------:R-:W-:Y:S01]  /*1b10*/  IMAD R7, R107, 0x14, RZ ;  /* 0x000000146b077824 */ /* 0x000fe200078e02ff */
[----:B------:R-:W-:Y:S01]  /*1b20*/  CS2R R40, SRZ ;  /* 0x0000000000287805 */ /* 0x000fe2000001ff00 */
[----:B------:R-:W-:Y:S01]  /*1b30*/  IMAD.SHL.U32 R173, R106, 0x2, RZ ;  /* 0x000000026aad7824 */ /* 0x000fe200078e00ff */
[----:B------:R-:W1:Y:S01]  /*1b40*/  LDC R22, c[0x0][0x268] ;  /* 0x00009a00ff167b82 */ /* 0x000e620000000800 */
[----:B--2---:R-:W-:Y:S01]  /*1b50*/  IMAD.MOV.U32 R10, RZ, RZ, R12 ;  /* 0x000000ffff0a7224 */ /* 0x004fe200078e000c */
[----:B------:R2:W-:Y:S01]  /*1b60*/  STL [R1+0x68], R13 ;  /* 0x0000680d01007387 */ /* 0x0005e20000100800 */
[----:B------:R-:W-:Y:S01]  /*1b70*/  IMAD.MOV.U32 R6, RZ, RZ, R13 ;  /* 0x000000ffff067224 */ /* 0x000fe200078e000d */
[----:B------:R-:W-:Y:S01]  /*1b80*/  CS2R R42, SRZ ;  /* 0x00000000002a7805 */ /* 0x000fe2000001ff00 */
[----:B------:R-:W-:Y:S01]  /*1b90*/  IMAD R3, R111, R10, RZ ;  /* 0x0000000a6f037224 */ /* 0x000fe200078e02ff */
[----:B------:R-:W-:Y:S01]  /*1ba0*/  SHF.R.U32.HI R10, RZ, 0x5, R109 ;  /* 0x00000005ff0a7819 */ /* 0x000fe2000001166d */
[----:B------:R-:W-:Y:S01]  /*1bb0*/  IMAD R6, R4, R6, RZ ;  /* 0x0000000604067224 */ /* 0x000fe200078e02ff */
[----:B---3--:R-:W-:Y:S01]  /*1bc0*/  IADD3 R172, P0, P1, R172, R8, R173 ;  /* 0x00000008acac7210 */ /* 0x008fe2000791e0ad */
[----:B------:R-:W-:Y:S01]  /*1bd0*/  IMAD.HI R4, R3, 0x2, RZ ;  /* 0x0000000203047827 */ /* 0x000fe200078e02ff */
[----:B------:R-:W-:Y:S01]  /*1be0*/  UIADD3.64 UR10, UR4, 0x100, URZ ;  /* 0x00000100040a7897 */ /* 0x000fe2000fffe03f */
[----:B------:R-:W-:-:S02]  /*1bf0*/  CS2R R44, SRZ ;  /* 0x00000000002c7805 */ /* 0x000fc4000001ff00 */
[----:B------:R-:W-:Y:S01]  /*1c00*/  IADD3 RZ, P5, R7, R172, RZ ;  /* 0x000000ac07ff7210 */ /* 0x000fe20007fbe0ff */
[----:B------:R-:W-:Y:S01]  /*1c10*/  IMAD.SHL.U32 R7, R3, 0x2, RZ ;  /* 0x0000000203077824 */ /* 0x000fe200078e00ff */
[----:B------:R-:W-:Y:S01]  /*1c20*/  SHF.R.U32.HI R3, RZ, 0x5, R109 ;  /* 0x00000005ff037819 */ /* 0x000fe2000001166d */
[----:B------:R-:W-:Y:S01]  /*1c30*/  IMAD.HI R106, R106, 0x2, RZ ;  /* 0x000000026a6a7827 */ /* 0x000fe200078e02ff */
[----:B------:R-:W-:Y:S01]  /*1c40*/  UIADD3.64 UR10, UR6, 0x2, URZ ;  /* 0x00000002060a7897 */ /* 0x000fe2000fffe03f */
[----:B------:R-:W-:Y:S02]  /*1c50*/  CS2R R46, SRZ ;  /* 0x00000000002e7805 */ /* 0x000fe4000001ff00 */
[----:B------:R-:W-:Y:S01]  /*1c60*/  SGXT.U32 R3, R3, 0x3 ;  /* 0x000000030303781a */ /* 0x000fe20000000000 */
[----:B------:R-:W-:Y:S01]  /*1c70*/  IMAD.SHL.U32 R8, R6, 0x2, RZ ;  /* 0x0000000206087824 */ /* 0x000fe200078e00ff */
[----:B------:R-:W-:Y:S01]  /*1c80*/  IADD3.X R173, R14, R9, R106, P0, P1 ;  /* 0x000000090ead7210 */ /* 0x000fe200007e246a */
[----:B------:R-:W-:Y:S01]  /*1c90*/  IMAD.HI R6, R6, 0x2, RZ ;  /* 0x0000000206067827 */ /* 0x000fe200078e02ff */
[----:B------:R-:W-:Y:S01]  /*1ca0*/  UIADD3.64 UR14, UR6, 0x4, URZ ;  /* 0x00000004060e7897 */ /* 0x000fe2000fffe03f */
[----:B------:R-:W-:-:S02]  /*1cb0*/  CS2R R48, SRZ ;  /* 0x0000000000307805 */ /* 0x000fc4000001ff00 */
[----:B0-----:R-:W-:Y:S01]  /*1cc0*/  IADD3 R138, P1, P2, R8, R138, R7 ;  /* 0x0000008a088a7210 */ /* 0x001fe20007a3e007 */
[----:B------:R-:W-:Y:S01]  /*1cd0*/  IMAD R5, R107, 0x12, RZ ;  /* 0x000000126b057824 */ /* 0x000fe200078e02ff */
[----:B------:R-:W-:Y:S01]  /*1ce0*/  UIADD3.64 UR58, UR6, 0x7e, URZ ;  /* 0x0000007e063a7897 */ /* 0x000fe2000fffe03f */
[----:B-1----:R-:W-:Y:S01]  /*1cf0*/  IMAD R12, R3, R22, RZ ;  /* 0x00000016030c7224 */ /* 0x002fe200078e02ff */
[----:B------:R-:W-:Y:S01]  /*1d00*/  IADD3.X R20, R6, R139, R4, P1, P2 ;  /* 0x0000008b06147210 */ /* 0x000fe20000fe4404 */
[----:B------:R-:W-:Y:S01]  /*1d10*/  VIADD R4, R10, 0x18 ;  /* 0x000000180a047836 */ /* 0x000fe20000000000 */
[----:B------:R-:W-:Y:S01]  /*1d20*/  IADD3 RZ, P6, R5, R172, RZ ;  /* 0x000000ac05ff7210 */ /* 0x000fe20007fde0ff */
[----:B--2---:R-:W-:Y:S01]  /*1d30*/  IMAD R13, R22, 0x8, R12 ;  /* 0x00000008160d7824 */ /* 0x004fe200078e020c */
[-C--:B------:R-:W-:Y:S01]  /*1d40*/  LEA R214, P3, R12, R138.reuse, 0x1 ;  /* 0x0000008a0cd67211 */ /* 0x080fe200078608ff */
[----:B------:R-:W-:Y:S01]  /*1d50*/  IMAD R5, R107, 0x18, RZ ;  /* 0x000000186b057824 */ /* 0x000fe200078e02ff */
[----:B------:R-:W-:Y:S01]  /*1d60*/  CS2R R50, SRZ ;  /* 0x0000000000327805 */ /* 0x000fe2000001ff00 */
[----:B------:R-:W-:Y:S01]  /*1d70*/  VIADD R3, R10, 0x98 ;  /* 0x000000980a037836 */ /* 0x000fe20000000000 */
[----:B------:R-:W-:Y:S01]  /*1d80*/  LEA R212, P2, R13, R138, 0x1 ;  /* 0x0000008a0dd47211 */ /* 0x000fe200078408ff */
[----:B------:R-:W-:Y:S01]  /*1d90*/  IMAD R14, R4, R22, RZ ;  /* 0x00000016040e7224 */ /* 0x000fe200078e02ff */
[----:B------:R-:W-:Y:S01]  /*1da0*/  IADD3 RZ, P4, R5, R172, RZ ;  /* 0x000000ac05ff7210 */ /* 0x000fe20007f9e0ff */
[----:B------:R-:W-:Y:S01]  /*1db0*/  IMAD R4, R22, 0x8, R13 ;  /* 0x0000000816047824 */ /* 0x000fe200078e020d */
[-C--:B------:R-:W-:Y:S01]  /*1dc0*/  LEA.HI.X.SX32 R215, R12, R20.reuse, 0x1, P3 ;  /* 0x000000140cd77211 */ /* 0x080fe200018f0eff */
[----:B------:R-:W-:Y:S01]  /*1dd0*/  VIADD R5, R10, 0x38 ;  /* 0x000000380a057836 */ /* 0x000fe20000000000 */
[----:B------:R-:W-:Y:S01]  /*1de0*/  LEA.HI.X.SX32 R213, R13, R20, 0x1, P2 ;  /* 0x000000140dd57211 */ /* 0x000fe200010f0eff */
[----:B------:R-:W-:Y:S01]  /*1df0*/  IMAD R18, R3, R22, RZ ;  /* 0x0000001603127224 */ /* 0x000fe200078e02ff */
[-C--:B------:R-:W-:Y:S01]  /*1e00*/  LEA R176, P3, R4, R138.reuse, 0x1 ;  /* 0x0000008a04b07211 */ /* 0x080fe200078608ff */
[----:B------:R-:W-:Y:S01]  /*1e10*/  IMAD R3, R22, 0x10, R4 ;  /* 0x0000001016037824 */ /* 0x000fe200078e0204 */
[----:B------:R-:W-:Y:S01]  /*1e20*/  LEA R174, P1, R14, R138, 0x1 ;  /* 0x0000008a0eae7211 */ /* 0x000fe200078208ff */
[----:B------:R-:W-:Y:S01]  /*1e30*/  VIADD R6, R10, 0x58 ;  /* 0x000000580a067836 */ /* 0x000fe20000000000 */
[----:B------:R-:W-:Y:S01]  /*1e40*/  LEA.HI.X.SX32 R177, R4, R20, 0x1, P3 ;  /* 0x0000001404b17211 */ /* 0x000fe200018f0eff */
[----:B------:R-:W-:Y:S01]  /*1e50*/  IMAD R15, R5, R22, RZ ;  /* 0x00000016050f7224 */ /* 0x000fe200078e02ff */
[C---:B------:R-:W-:Y:S01]  /*1e60*/  LEA R178, P2, R3.reuse, R138, 0x1 ;  /* 0x0000008a03b27211 */ /* 0x040fe200078408ff */
[----:B------:R-:W-:Y:S01]  /*1e70*/  IMAD R5, R22, 0x8, R3 ;  /* 0x0000000816057824 */ /* 0x000fe200078e0203 */
[-C--:B------:R-:W-:Y:S01]  /*1e80*/  LEA.HI.X.SX32 R175, R14, R20.reuse, 0x1, P1 ;  /* 0x000000140eaf7211 */ /* 0x080fe200008f0eff */
[----:B------:R-:W-:Y:S01]  /*1e90*/  VIADD R7, R10, 0x78 ;  /* 0x000000780a077836 */ /* 0x000fe20000000000 */
[----:B------:R-:W-:Y:S01]  /*1ea0*/  LEA.HI.X.SX32 R179, R3, R20, 0x1, P2 ;  /* 0x0000001403b37211 */ /* 0x000fe200010f0eff */
[----:B------:R-:W-:Y:S01]  /*1eb0*/  IMAD R16, R6, R22, RZ ;  /* 0x0000001606107224 */ /* 0x000fe200078e02ff */
[-C--:B------:R-:W-:Y:S01]  /*1ec0*/  LEA R180, P3, R5, R138.reuse, 0x1 ;  /* 0x0000008a05b47211 */ /* 0x080fe200078608ff */
[C---:B------:R-:W-:Y:S01]  /*1ed0*/  IMAD R6, R22.reuse, 0x8, R5 ;  /* 0x0000000816067824 */ /* 0x040fe200078e0205 */
[----:B------:R-:W-:Y:S01]  /*1ee0*/  LEA R182, P1, R15, R138, 0x1 ;  /* 0x0000008a0fb67211 */ /* 0x000fe200078208ff */
[----:B------:R-:W-:Y:S01]  /*1ef0*/  IMAD R17, R7, R22, RZ ;  /* 0x0000001607117224 */ /* 0x000fe200078e02ff */
[----:B------:R-:W-:Y:S01]  /*1f00*/  LEA.HI.X.SX32 R181, R5, R20, 0x1, P3 ;  /* 0x0000001405b57211 */ /* 0x000fe200018f0eff */
[----:B------:R-:W-:Y:S01]  /*1f10*/  IMAD R7, R22, 0x10, R6 ;  /* 0x0000001016077824 */ /* 0x000fe200078e0206 */
[----:B------:R-:W-:Y:S01]  /*1f20*/  LEA R184, P2, R6, R138, 0x1 ;  /* 0x0000008a06b87211 */ /* 0x000fe200078408ff */
[----:B------:R-:W-:Y:S01]  /*1f30*/  IMAD R9, R107, 0x16, RZ ;  /* 0x000000166b097824 */ /* 0x000fe200078e02ff */
[----:B------:R-:W-:Y:S01]  /*1f40*/  LEA.HI.X.SX32 R183, R15, R20, 0x1, P1 ;  /* 0x000000140fb77211 */ /* 0x000fe200008f0eff */
[----:B------:R-:W-:Y:S01]  /*1f50*/  IMAD R4, R22, 0x8, R7 ;  /* 0x0000000816047824 */ /* 0x000fe200078e0207 */
[C---:B------:R-:W-:Y:S01]  /*1f60*/  LEA R186, P3, R7.reuse, R138, 0x1 ;  /* 0x0000008a07ba7211 */ /* 0x040fe200078608ff */
[----:B------:R-:W-:Y:S01]  /*1f70*/  VIADD R8, R10, 0xb8 ;  /* 0x000000b80a087836 */ /* 0x000fe20000000000 */
[-C--:B------:R-:W-:Y:S01]  /*1f80*/  LEA.HI.X.SX32 R185, R6, R20.reuse, 0x1, P2 ;  /* 0x0000001406b97211 */ /* 0x080fe200010f0eff */
[----:B------:R-:W-:Y:S01]  /*1f90*/  IMAD R3, R22, 0x8, R4 ;  /* 0x0000000816037824 */ /* 0x000fe200078e0204 */
[----:B------:R-:W-:Y:S01]  /*1fa0*/  LEA.HI.X.SX32 R187, R7, R20, 0x1, P3 ;  /* 0x0000001407bb7211 */ /* 0x000fe200018f0eff */
[----:B------:R-:W-:Y:S01]  /*1fb0*/  IMAD R8, R8, R22, RZ ;  /* 0x0000001608087224 */ /* 0x000fe200078e02ff */
[-C--:B------:R-:W-:Y:S01]  /*1fc0*/  LEA R188, P2, R4, R138.reuse, 0x1 ;  /* 0x0000008a04bc7211 */ /* 0x080fe200078408ff */
[----:B------:R-:W-:Y:S01]  /*1fd0*/  IMAD R5, R22, 0x10, R3 ;  /* 0x0000001016057824 */ /* 0x000fe200078e0203 */
[CC--:B------:R-:W-:Y:S01]  /*1fe0*/  LEA R190, P3, R3.reuse, R138.reuse, 0x1 ;  /* 0x0000008a03be7211 */ /* 0x0c0fe200078608ff */
[----:B------:R-:W-:Y:S01]  /*1ff0*/  IMAD.U32 R21, RZ, RZ, UR11 ;  /* 0x0000000bff157e24 */ /* 0x000fe2000f8e00ff */
[----:B------:R-:W-:Y:S01]  /*2000*/  LEA R192, P1, R16, R138, 0x1 ;  /* 0x0000008a10c07211 */ /* 0x000fe200078208ff */
[----:B------:R-:W-:Y:S01]  /*2010*/  IMAD R6, R22, 0x8, R5 ;  /* 0x0000000816067824 */ /* 0x000fe200078e0205 */
[-C--:B------:R-:W-:Y:S01]  /*2020*/  LEA.HI.X.SX32 R191, R3, R20.reuse, 0x1, P3 ;  /* 0x0000001403bf7211 */ /* 0x080fe200018f0eff */
[----:B------:R-:W-:Y:S01]  /*2030*/  IMAD R131, R107, 0x9, RZ ;  /* 0x000000096b837824 */ /* 0x000fe200078e02ff */
[----:B------:R-:W-:Y:S01]  /*2040*/  LEA.HI.X.SX32 R189, R4, R20, 0x1, P2 ;  /* 0x0000001404bd7211 */ /* 0x000fe200010f0eff */
[C---:B------:R-:W-:Y:S01]  /*2050*/  IMAD R7, R22.reuse, 0x8, R6 ;  /* 0x0000000816077824 */ /* 0x040fe200078e0206 */
[-C--:B------:R-:W-:Y:S01]  /*2060*/  LEA R194, P3, R5, R138.reuse, 0x1 ;  /* 0x0000008a05c27211 */ /* 0x080fe200078608ff */
[----:B------:R-:W-:Y:S01]  /*2070*/  IMAD R133, R107, 0x6, RZ ;  /* 0x000000066b857824 */ /* 0x000fe200078e02ff */
[----:B------:R-:W-:Y:S01]  /*2080*/  LEA R196, P2, R17, R138, 0x1 ;  /* 0x0000008a11c47211 */ /* 0x000fe200078408ff */
[----:B------:R-:W-:Y:S01]  /*2090*/  IMAD R3, R22, 0x10, R7 ;  /* 0x0000001016037824 */ /* 0x000fe200078e0207 */
[-C--:B------:R-:W-:Y:S01]  /*20a0*/  LEA.HI.X.SX32 R193, R16, R20.reuse, 0x1, P1 ;  /* 0x0000001410c17211 */ /* 0x080fe200008f0eff */
[----:B------:R-:W-:Y:S01]  /*20b0*/  IMAD R137, R107, 0x3, RZ ;  /* 0x000000036b897824 */ /* 0x000fe200078e02ff */
[----:B------:R-:W-:Y:S01]  /*20c0*/  LEA.HI.X.SX32 R195, R5, R20, 0x1, P3 ;  /* 0x0000001405c37211 */ /* 0x000fe200018f0eff */
[----:B------:R-:W-:Y:S01]  /*20d0*/  IMAD R4, R22, 0x8, R3 ;  /* 0x0000000816047824 */ /* 0x000fe200078e0203 */
        /* <DEDUP_REMOVED lines=8> */
[----:B------:R-:W-:Y:S01]  /*2160*/  LEA R168, P2, R3, R138, 0x1 ;  /* 0x0000008a03a87211 */ /* 0x000fe200078408ff */
[----:B------:R-:W-:Y:S01]  /*2170*/  IMAD R135, R107, 0x5, RZ ;  /* 0x000000056b877824 */ /* 0x000fe200078e02ff */
[----:B------:R-:W-:Y:S01]  /*2180*/  LEA.HI.X.SX32 R171, R7, R20, 0x1, P3 ;  /* 0x0000001407ab7211 */ /* 0x000fe200018f0eff */
[C---:B------:R-:W-:Y:S01]  /*2190*/  IMAD R117, R107.reuse, 0xe, RZ ;  /* 0x0000000e6b757824 */ /* 0x040fe200078e02ff */
[----:B------:R-:W-:Y:S01]  /*21a0*/  LEA R166, P3, R4, R138, 0x1 ;  /* 0x0000008a04a67211 */ /* 0x000fe200078608ff */
[----:B------:R-:W-:Y:S01]  /*21b0*/  IMAD R11, R107, 0x1a, RZ ;  /* 0x0000001a6b0b7824 */ /* 0x000fe200078e02ff */
[-C--:B------:R-:W-:Y:S01]  /*21c0*/  LEA.HI.X.SX32 R169, R3, R20.reuse, 0x1, P2 ;  /* 0x0000001403a97211 */ /* 0x080fe200010f0eff */
[----:B------:R-:W-:Y:S01]  /*21d0*/  IMAD R3, R22, 0x8, R6 ;  /* 0x0000000816037824 */ /* 0x000fe200078e0206 */
[----:B------:R-:W-:Y:S01]  /*21e0*/  LEA.HI.X.SX32 R167, R4, R20, 0x1, P3 ;  /* 0x0000001404a77211 */ /* 0x000fe200018f0eff */
[----:B------:R-:W-:Y:S01]  /*21f0*/  IMAD R7, R107, 0x3e, RZ ;  /* 0x0000003e6b077824 */ /* 0x000fe200078e02ff */
[-C--:B------:R-:W-:Y:S01]  /*2200*/  LEA R162, P2, R5, R138.reuse, 0x1 ;  /* 0x0000008a05a27211 */ /* 0x080fe200078408ff */
[----:B------:R-:W-:Y:S01]  /*2210*/  IMAD R4, R22, 0x8, R3 ;  /* 0x0000000816047824 */ /* 0x000fe200078e0203 */
[----:B------:R-:W-:Y:S01]  /*2220*/  LEA R160, P3, R6, R138, 0x1 ;  /* 0x0000008a06a07211 */ /* 0x000fe200078608ff */
[----:B------:R-:W-:Y:S01]  /*2230*/  IMAD R111, R107, 0x7, RZ ;  /* 0x000000076b6f7824 */ /* 0x000fe200078e02ff */
[-C--:B------:R-:W-:Y:S01]  /*2240*/  LEA.HI.X.SX32 R163, R5, R20.reuse, 0x1, P2 ;  /* 0x0000001405a37211 */ /* 0x080fe200010f0eff */
[----:B------:R-:W-:Y:S01]  /*2250*/  IMAD R5, R22, 0x10, R4 ;  /* 0x0000001016057824 */ /* 0x000fe200078e0204 */
[----:B------:R-:W-:Y:S01]  /*2260*/  LEA.HI.X.SX32 R161, R6, R20, 0x1, P3 ;  /* 0x0000001406a17211 */ /* 0x000fe200018f0eff */
[----:B------:R-:W-:Y:S01]  /*2270*/  IMAD R123, R107, 0xb, RZ ;  /* 0x0000000b6b7b7824 */ /* 0x000fe200078e02ff */
[----:B------:R-:W-:Y:S01]  /*2280*/  LEA R158, P2, R3, R138, 0x1 ;  /* 0x0000008a039e7211 */ /* 0x000fe200078408ff */
[----:B------:R-:W-:Y:S01]  /*2290*/  IMAD R6, R22, 0x8, R5 ;  /* 0x0000000816067824 */ /* 0x000fe200078e0205 */
[----:B------:R-:W-:Y:S01]  /*22a0*/  IADD3 RZ, P0, R9, R172, RZ ;  /* 0x000000ac09ff7210 */ /* 0x000fe20007f1e0ff */
[----:B------:R-:W-:Y:S01]  /*22b0*/  VIADD R9, R10, 0xd8 ;  /* 0x000000d80a097836 */ /* 0x000fe20000000000 */
[----:B------:R-:W-:Y:S01]  /*22c0*/  LEA R156, P3, R4, R138, 0x1 ;  /* 0x0000008a049c7211 */ /* 0x000fe200078608ff */
[----:B------:R-:W-:Y:S01]  /*22d0*/  VIADD R10, R10, 0xf8 ;  /* 0x000000f80a0a7836 */ /* 0x000fe20000000000 */
[----:B------:R-:W-:Y:S01]  /*22e0*/  LEA.HI.X.SX32 R159, R3, R20, 0x1, P2 ;  /* 0x00000014039f7211 */ /* 0x000fe200010f0eff */
[----:B------:R-:W-:Y:S01]  /*22f0*/  IMAD R3, R22, 0x8, R6 ;  /* 0x0000000816037824 */ /* 0x000fe200078e0206 */
[----:B------:R-:W-:Y:S01]  /*2300*/  LEA R164, P1, R18, R138, 0x1 ;  /* 0x0000008a12a47211 */ /* 0x000fe200078208ff */
[----:B------:R-:W-:Y:S01]  /*2310*/  IMAD R9, R9, R22, RZ ;  /* 0x0000001609097224 */ /* 0x000fe200078e02ff */
[----:B------:R-:W-:Y:S01]  /*2320*/  LEA.HI.X.SX32 R157, R4, R20, 0x1, P3 ;  /* 0x00000014049d7211 */ /* 0x000fe200018f0eff */
[----:B------:R-:W-:Y:S01]  /*2330*/  IMAD R4, R22, 0x10, R3 ;  /* 0x0000001016047824 */ /* 0x000fe200078e0203 */
[----:B------:R-:W-:Y:S01]  /*2340*/  LEA R152, P3, R5, R138, 0x1 ;  /* 0x0000008a05987211 */ /* 0x000fe200078608ff */
[----:B------:R-:W-:Y:S01]  /*2350*/  IMAD R10, R10, R22, RZ ;  /* 0x000000160a0a7224 */ /* 0x000fe200078e02ff */
[----:B------:R-:W-:Y:S01]  /*2360*/  LEA.HI.X.SX32 R165, R18, R20, 0x1, P1 ;  /* 0x0000001412a57211 */ /* 0x000fe200008f0eff */
[C---:B------:R-:W-:Y:S01]  /*2370*/  IMAD R127, R107.reuse, 0x1c, RZ ;  /* 0x0000001c6b7f7824 */ /* 0x040fe200078e02ff */
[----:B------:R-:W-:Y:S01]  /*2380*/  LEA R154, P1, R8, R138, 0x1 ;  /* 0x0000008a089a7211 */ /* 0x000fe200078208ff */
[----:B------:R-:W-:Y:S01]  /*2390*/  IMAD R115, R107, 0x1e, RZ ;  /* 0x0000001e6b737824 */ /* 0x000fe200078e02ff */
[----:B------:R-:W-:Y:S01]  /*23a0*/  LEA.HI.X.SX32 R153, R5, R20, 0x1, P3 ;  /* 0x0000001405997211 */ /* 0x000fe200018f0eff */
[----:B------:R-:W-:Y:S01]  /*23b0*/  IMAD R5, R22, 0x8, R4 ;  /* 0x0000000816057824 */ /* 0x000fe200078e0204 */
[-C--:B------:R-:W-:Y:S01]  /*23c0*/  LEA R150, P2, R9, R138.reuse, 0x1 ;  /* 0x0000008a09967211 */ /* 0x080fe200078408ff */
[----:B------:R-:W-:Y:S01]  /*23d0*/  IMAD R119, R107, 0xd, RZ ;  /* 0x0000000d6b777824 */ /* 0x000fe200078e02ff */
[----:B------:R-:W-:Y:S01]  /*23e0*/  LEA R146, P3, R3, R138, 0x1 ;  /* 0x0000008a03927211 */ /* 0x000fe200078608ff */
[C---:B------:R-:W-:Y:S01]  /*23f0*/  IMAD R125, R107.reuse, 0x1d, RZ ;  /* 0x0000001d6b7d7824 */ /* 0x040fe200078e02ff */
[----:B------:R-:W-:Y:S01]  /*2400*/  LEA.HI.X.SX32 R155, R8, R20, 0x1, P1 ;  /* 0x00000014089b7211 */ /* 0x000fe200008f0eff */
[----:B------:R-:W-:Y:S01]  /*2410*/  IMAD R113, R107, 0x1f, RZ ;  /* 0x0000001f6b717824 */ /* 0x000fe200078e02ff */
[----:B------:R-:W-:Y:S01]  /*2420*/  LEA R148, P1, R6, R138, 0x1 ;  /* 0x0000008a06947211 */ /* 0x000fe200078208ff */
[----:B------:R-:W-:Y:S01]  /*2430*/  IMAD.MOV.U32 R18, RZ, RZ, 0x3f800000 ;  /* 0x3f800000ff127424 */ /* 0x000fe200078e00ff */
[-C--:B------:R-:W-:Y:S01]  /*2440*/  LEA.HI.X.SX32 R151, R9, R20.reuse, 0x1, P2 ;  /* 0x0000001409977211 */ /* 0x080fe200010f0eff */
[----:B------:R-:W-:Y:S01]  /*2450*/  IMAD.MOV.U32 R15, RZ, RZ, -0x800000 ;  /* 0xff800000ff0f7424 */ /* 0x000fe200078e00ff */
[----:B------:R-:W-:Y:S01]  /*2460*/  LEA.HI.X.SX32 R147, R3, R20, 0x1, P3 ;  /* 0x0000001403937211 */ /* 0x000fe200018f0eff */
[----:B------:R-:W-:Y:S01]  /*2470*/  IMAD R3, R22, 0x8, R5 ;  /* 0x0000000816037824 */ /* 0x000fe200078e0205 */
[----:B------:R-:W-:Y:S01]  /*2480*/  LEA R144, P2, R4, R138, 0x1 ;  /* 0x0000008a04907211 */ /* 0x000fe200078408ff */
[----:B------:R-:W-:Y:S01]  /*2490*/  IMAD.MOV.U32 R14, RZ, RZ, RZ ;  /* 0x000000ffff0e7224 */ /* 0x000fe200078e00ff */
[----:B------:R-:W-:Y:S01]  /*24a0*/  LEA.HI.X.SX32 R149, R6, R20, 0x1, P1 ;  /* 0x0000001406957211 */ /* 0x000fe200008f0eff */
[----:B------:R-:W-:Y:S01]  /*24b0*/  IMAD.MOV.U32 R13, RZ, RZ, RZ ;  /* 0x000000ffff0d7224 */ /* 0x000fe200078e00ff */
[-C--:B------:R-:W-:Y:S01]  /*24c0*/  LEA R142, P3, R5, R138.reuse, 0x1 ;  /* 0x0000008a058e7211 */ /* 0x080fe200078608ff */
[----:B------:R-:W-:Y:S01]  /*24d0*/  IMAD.MOV.U32 R16, RZ, RZ, -0x800000 ;  /* 0xff800000ff107424 */ /* 0x000fe200078e00ff */
[----:B------:R-:W-:Y:S01]  /*24e0*/  LEA R140, P1, R10, R138, 0x1 ;  /* 0x0000008a0a8c7211 */ /* 0x000fe200078208ff */
[----:B------:R-:W-:Y:S01]  /*24f0*/  IMAD.MOV.U32 R17, RZ, RZ, 0x3f800000 ;  /* 0x3f800000ff117424 */ /* 0x000fe200078e00ff */
[----:B------:R-:W-:Y:S01]  /*2500*/  LEA.HI.X.SX32 R145, R4, R20, 0x1, P2 ;  /* 0x0000001404917211 */ /* 0x000fe200010f0eff */
[----:B------:R-:W-:Y:S01]  /*2510*/  IMAD.MOV.U32 R4, RZ, RZ, RZ ;  /* 0x000000ffff047224 */ /* 0x000fe200078e00ff */
[----:B------:R-:W-:-:S02]  /*2520*/  LEA R138, P2, R3, R138, 0x1 ;  /* 0x0000008a038a7211 */ /* 0x000fc400078408ff */
[----:B------:R-:W-:Y:S02]  /*2530*/  CS2R R52, SRZ ;  /* 0x0000000000347805 */ /* 0x000fe4000001ff00 */
[-C--:B------:R-:W-:Y:S01]  /*2540*/  LEA.HI.X.SX32 R143, R5, R20.reuse, 0x1, P3 ;  /* 0x00000014058f7211 */ /* 0x080fe200018f0eff */
[----:B------:R-:W-:Y:S01]  /*2550*/  IMAD R5, R107, 0x3c, RZ ;  /* 0x0000003c6b057824 */ /* 0x000fe200078e02ff */
[-C--:B------:R-:W-:Y:S02]  /*2560*/  LEA.HI.X.SX32 R141, R10, R20.reuse, 0x1, P1 ;  /* 0x000000140a8d7211 */ /* 0x080fe400008f0eff */
[----:B------:R-:W-:Y:S02]  /*2570*/  CS2R R54, SRZ ;  /* 0x0000000000367805 */ /* 0x000fe4000001ff00 */
[----:B------:R-:W-:Y:S01]  /*2580*/  LEA.HI.X.SX32 R139, R3, R20, 0x1, P2 ;  /* 0x00000014038b7211 */ /* 0x000fe200010f0eff */
[----:B------:R-:W-:Y:S01]  /*2590*/  IMAD.U32 R20, RZ, RZ, UR10 ;  /* 0x0000000aff147e24 */ /* 0x000fe2000f8e00ff */
[----:B------:R-:W-:Y:S01]  /*25a0*/  LEA.HI.X.SX32 R131, R131, R173, 0x1, P6 ;  /* 0x000000ad83837211 */ /* 0x000fe200030f0eff */
[----:B------:R-:W-:Y:S01]  /*25b0*/  IMAD R3, R107, 0x38, RZ ;  /* 0x000000386b037824 */ /* 0x000fe200078e02ff */
[----:B------:R-:W-:-:S02]  /*25c0*/  IADD3 RZ, P6, R5, R172, RZ ;  /* 0x000000ac05ff7210 */ /* 0x000fc40007fde0ff */
[----:B------:R-:W-:Y:S01]  /*25d0*/  CS2R R56, SRZ ;  /* 0x0000000000387805 */ /* 0x000fe2000001ff00 */
[----:B------:R0:W-:Y:S01]  /*25e0*/  STL.64 [R1+0x60], R20 ;  /* 0x0000601401007387 */ /* 0x0001e20000100a00 */
[----:B------:R-:W-:Y:S01]  /*25f0*/  LOP3.LUT R5, R109, 0x3f, RZ, 0xc0, !PT ;  /* 0x0000003f6d057812 */ /* 0x000fe200078ec0ff */
[----:B------:R-:W-:Y:S01]  /*2600*/  IMAD R109, R107, 0xf, RZ ;  /* 0x0000000f6b6d7824 */ /* 0x000fe200078e02ff */
[-C--:B------:R-:W-:Y:S02]  /*2610*/  IADD3 RZ, P1, R133, R172.reuse, RZ ;  /* 0x000000ac85ff7210 */ /* 0x080fe40007f3e0ff */
[----:B------:R-:W-:Y:S02]  /*2620*/  CS2R R58, SRZ ;  /* 0x00000000003a7805 */ /* 0x000fe4000001ff00 */
[----:B------:R-:W-:Y:S01]  /*2630*/  IADD3 RZ, P2, R129, R172, RZ ;  /* 0x000000ac81ff7210 */ /* 0x000fe20007f5e0ff */
[----:B------:R-:W-:Y:S01]  /*2640*/  IMAD R5, R105, 0x20, R5 ;  /* 0x0000002069057824 */ /* 0x000fe200078e0205 */
[----:B------:R-:W-:-:S02]  /*2650*/  LEA.HI.X.SX32 R137, R137, R173, 0x1, P1 ;  /* 0x000000ad89897211 */ /* 0x000fc400008f0eff */
[----:B------:R-:W-:Y:S02]  /*2660*/  CS2R R60, SRZ ;  /* 0x00000000003c7805 */ /* 0x000fe4000001ff00 */
[-C--:B------:R-:W-:Y:S01]  /*2670*/  IADD3 RZ, P1, R121, R172.reuse, RZ ;  /* 0x000000ac79ff7210 */ /* 0x080fe20007f3e0ff */
[----:B------:R-:W-:Y:S01]  /*2680*/  IMAD.SHL.U32 R5, R5, 0x2, RZ ;  /* 0x0000000205057824 */ /* 0x000fe200078e00ff */
[-C--:B------:R-:W-:Y:S01]  /*2690*/  LEA.HI.X.SX32 R135, R135, R173.reuse, 0x1, P2 ;  /* 0x000000ad87877211 */ /* 0x080fe200010f0eff */
[----:B0-----:R-:W-:Y:S01]  /*26a0*/  IMAD.U32 R20, RZ, RZ, UR14 ;  /* 0x0000000eff147e24 */ /* 0x001fe2000f8e00ff */
[-C--:B------:R-:W-:Y:S01]  /*26b0*/  IADD3 RZ, P2, R3, R172.reuse, RZ ;  /* 0x000000ac03ff7210 */ /* 0x080fe20007f5e0ff */
[----:B------:R-:W-:Y:S01]  /*26c0*/  IMAD.U32 R21, RZ, RZ, UR15 ;  /* 0x0000000fff157e24 */ /* 0x000fe2000f8e00ff */
[-C--:B------:R-:W-:Y:S01]  /*26d0*/  LEA.HI.X.SX32 R133, R133, R173.reuse, 0x1, P1 ;  /* 0x000000ad85857211 */ /* 0x080fe200008f0eff */
[----:B------:R-:W-:Y:S01]  /*26e0*/  IMAD R3, R107, 0x3a, RZ ;  /* 0x0000003a6b037824 */ /* 0x000fe200078e02ff */
[----:B------:R-:W-:Y:S01]  /*26f0*/  IADD3 RZ, P1, R117, R172, RZ ;  /* 0x000000ac75ff7210 */ /* 0x000fe20007f3e0ff */
[----:B------:R-:W-:Y:S01]  /*2700*/  IMAD.IADD R12, R104, 0x1, R5 ;  /* 0x00000001680c7824 */ /* 0x000fe200078e0205 */
[----:B------:R0:W-:Y:S01]  /*2710*/  STL.64 [R1+0x58], R20 ;  /* 0x0000581401007387 */ /* 0x0001e20000100a00 */
[----:B------:R-:W-:-:S02]  /*2720*/  LEA.HI.X.SX32 R129, R129, R173, 0x1, P5 ;  /* 0x000000ad81817211 */ /* 0x000fc400028f0eff */
[----:B------:R-:W-:Y:S02]  /*2730*/  CS2R R62, SRZ ;  /* 0x00000000003e7805 */ /* 0x000fe4000001ff00 */
[-C--:B------:R-:W-:Y:S02]  /*2740*/  IADD3 RZ, P3, R11, R172.reuse, RZ ;  /* 0x000000ac0bff7210 */ /* 0x080fe40007f7e0ff */
[----:B------:R-:W-:Y:S02]  /*2750*/  CS2R R64, SRZ ;  /* 0x0000000000407805 */ /* 0x000fe4000001ff00 */
[----:B------:R-:W-:Y:S02]  /*2760*/  IADD3 RZ, P5, R7, R172, RZ ;  /* 0x000000ac07ff7210 */ /* 0x000fe40007fbe0ff */
[----:B------:R-:W-:Y:S02]  /*2770*/  CS2R R66, SRZ ;  /* 0x0000000000427805 */ /* 0x000fe4000001ff00 */
[----:B------:R-:W-:-:S02]  /*2780*/  LOP3.LUT R11, R5, 0x10, RZ, 0x3c, !PT ;  /* 0x00000010050b7812 */ /* 0x000fc400078e3cff */
[----:B------:R-:W-:Y:S02]  /*2790*/  CS2R R68, SRZ ;  /* 0x0000000000447805 */ /* 0x000fe4000001ff00 */
[C---:B------:R-:W-:Y:S02]  /*27a0*/  LOP3.LUT R10, R5.reuse, 0x20, RZ, 0x3c, !PT ;  /* 0x00000020050a7812 */ /* 0x040fe400078e3cff */
[----:B------:R-:W-:Y:S02]  /*27b0*/  CS2R R70, SRZ ;  /* 0x0000000000467805 */ /* 0x000fe4000001ff00 */
[C---:B------:R-:W-:Y:S01]  /*27c0*/  LOP3.LUT R9, R5.reuse, 0x30, RZ, 0x3c, !PT ;  /* 0x0000003005097812 */ /* 0x040fe200078e3cff */
[----:B0-----:R-:W-:Y:S01]  /*27d0*/  IMAD.U32 R20, RZ, RZ, UR58 ;  /* 0x0000003aff147e24 */ /* 0x001fe2000f8e00ff */
[C---:B------:R-:W-:Y:S01]  /*27e0*/  LOP3.LUT R8, R5.reuse, 0x40, RZ, 0x3c, !PT ;  /* 0x0000004005087812 */ /* 0x040fe200078e3cff */
[----:B------:R-:W-:Y:S01]  /*27f0*/  IMAD.U32 R21, RZ, RZ, UR59 ;  /* 0x0000003bff157e24 */ /* 0x000fe2000f8e00ff */
[----:B------:R-:W-:Y:S01]  /*2800*/  UIADD3.64 UR58, UR6, 0x80, URZ ;  /* 0x00000080063a7897 */ /* 0x000fe2000fffe03f */
[----:B------:R-:W-:-:S02]  /*2810*/  LOP3.LUT R7, R5, 0x50, RZ, 0x3c, !PT ;  /* 0x0000005005077812 */ /* 0x000fc400078e3cff */
[----:B------:R-:W-:Y:S02]  /*2820*/  CS2R R72, SRZ ;  /* 0x0000000000487805 */ /* 0x000fe4000001ff00 */
[----:B------:R-:W-:Y:S01]  /*2830*/  LOP3.LUT R6, R5, 0x60, RZ, 0x3c, !PT ;  /* 0x0000006005067812 */ /* 0x000fe200078e3cff */
[----:B------:R0:W-:Y:S01]  /*2840*/  STL.64 [R1+0x50], R20 ;  /* 0x0000501401007387 */ /* 0x0001e20000100a00 */
[-C--:B------:R-:W-:Y:S01]  /*2850*/  LEA.HI.X.SX32 R111, R111, R173.reuse, 0x1, P1 ;  /* 0x000000ad6f6f7211 */ /* 0x080fe200008f0eff */
[----:B------:R-:W-:Y:S01]  /*2860*/  IMAD.U32 R22, RZ, RZ, UR58 ;  /* 0x0000003aff167e24 */ /* 0x000fe2000f8e00ff */
[----:B------:R-:W-:Y:S01]  /*2870*/  LOP3.LUT R5, R5, 0x70, RZ, 0x3c, !PT ;  /* 0x0000007005057812 */ /* 0x000fe200078e3cff */
[----:B------:R-:W-:Y:S01]  /*2880*/  IMAD.U32 R23, RZ, RZ, UR59 ;  /* 0x0000003bff177e24 */ /* 0x000fe2000f8e00ff */
[----:B------:R-:W-:Y:S01]  /*2890*/  UIADD3.64 UR58, UR6, 0x82, URZ ;  /* 0x00000082063a7897 */ /* 0x000fe2000fffe03f */
[----:B------:R-:W-:Y:S02]  /*28a0*/  LEA.HI.X.SX32 R123, R123, R173, 0x1, P0 ;  /* 0x000000ad7b7b7211 */ /* 0x000fe400000f0eff */
[----:B------:R-:W-:-:S02]  /*28b0*/  CS2R R74, SRZ ;  /* 0x00000000004a7805 */ /* 0x000fc4000001ff00 */
[----:B------:R-:W-:Y:S01]  /*28c0*/  LEA.HI.X.SX32 R121, R121, R173, 0x1, P4 ;  /* 0x000000ad79797211 */ /* 0x000fe200020f0eff */
[----:B------:R1:W-:Y:S01]  /*28d0*/  STL.64 [R1+0x48], R22 ;  /* 0x0000481601007387 */ /* 0x0003e20000100a00 */
[-C--:B------:R-:W-:Y:S01]  /*28e0*/  IADD3 RZ, P1, R3, R172.reuse, RZ ;  /* 0x000000ac03ff7210 */ /* 0x080fe20007f3e0ff */
[----:B------:R-:W-:Y:S01]  /*28f0*/  IMAD.MOV.U32 R3, RZ, RZ, RZ ;  /* 0x000000ffff037224 */ /* 0x000fe200078e00ff */
[-C--:B------:R-:W-:Y:S01]  /*2900*/  IADD3 RZ, P0, R127, R172.reuse, RZ ;  /* 0x000000ac7fff7210 */ /* 0x080fe20007f1e0ff */
[----:B0-----:R-:W-:Y:S01]  /*2910*/  IMAD.U32 R20, RZ, RZ, UR58 ;  /* 0x0000003aff147e24 */ /* 0x001fe2000f8e00ff */
[----:B------:R-:W-:Y:S01]  /*2920*/  IADD3 RZ, P4, R115, R172, RZ ;  /* 0x000000ac73ff7210 */ /* 0x000fe20007f9e0ff */
[----:B------:R-:W-:Y:S01]  /*2930*/  IMAD.U32 R21, RZ, RZ, UR59 ;  /* 0x0000003bff157e24 */ /* 0x000fe2000f8e00ff */
[----:B------:R-:W-:Y:S01]  /*2940*/  UIADD3.64 UR58, UR6, 0x84, URZ ;  /* 0x00000084063a7897 */ /* 0x000fe2000fffe03f */
[----:B------:R-:W-:Y:S02]  /*2950*/  CS2R R76, SRZ ;  /* 0x00000000004c7805 */ /* 0x000fe4000001ff00 */
[----:B------:R-:W-:-:S02]  /*2960*/  CS2R R78, SRZ ;  /* 0x00000000004e7805 */ /* 0x000fc4000001ff00 */
[----:B------:R-:W-:Y:S01]  /*2970*/  CS2R R80, SRZ ;  /* 0x0000000000507805 */ /* 0x000fe2000001ff00 */
[----:B------:R0:W-:Y:S01]  /*2980*/  STL.64 [R1+0x40], R20 ;  /* 0x0000401401007387 */ /* 0x0001e20000100a00 */
[----:B------:R-:W-:Y:S01]  /*2990*/  CS2R R82, SRZ ;  /* 0x0000000000527805 */ /* 0x000fe2000001ff00 */
[----:B-1----:R-:W-:Y:S01]  /*29a0*/  IMAD.U32 R22, RZ, RZ, UR58 ;  /* 0x0000003aff167e24 */ /* 0x002fe2000f8e00ff */
[----:B------:R-:W-:Y:S01]  /*29b0*/  CS2R R84, SRZ ;  /* 0x0000000000547805 */ /* 0x000fe2000001ff00 */
[----:B------:R-:W-:Y:S01]  /*29c0*/  IMAD.U32 R23, RZ, RZ, UR59 ;  /* 0x0000003bff177e24 */ /* 0x000fe2000f8e00ff */
[----:B------:R-:W-:Y:S01]  /*29d0*/  UIADD3.64 UR58, UR6, 0x17e, URZ ;  /* 0x0000017e063a7897 */ /* 0x000fe2000fffe03f */
[----:B------:R-:W-:Y:S01]  /*29e0*/  CS2R R86, SRZ ;  /* 0x0000000000567805 */ /* 0x000fe2000001ff00 */
[C---:B------:R-:W-:Y:S01]  /*29f0*/  IMAD.IADD R11, R104.reuse, 0x1, R11 ;  /* 0x00000001680b7824 */ /* 0x040fe200078e020b */
[-C--:B------:R-:W-:Y:S01]  /*2a00*/  LEA.HI.X.SX32 R119, R119, R173.reuse, 0x1, P3 ;  /* 0x000000ad77777211 */ /* 0x080fe200018f0eff */
[----:B------:R1:W-:Y:S01]  /*2a10*/  STL.64 [R1+0x38], R22 ;  /* 0x0000381601007387 */ /* 0x0003e20000100a00 */
[C---:B------:R-:W-:Y:S01]  /*2a20*/  IMAD.IADD R10, R104.reuse, 0x1, R10 ;  /* 0x00000001680a7824 */ /* 0x040fe200078e020a */
[-C--:B------:R-:W-:Y:S01]  /*2a30*/  LEA.HI.X.SX32 R117, R117, R173.reuse, 0x1, P0 ;  /* 0x000000ad75757211 */ /* 0x080fe200000f0eff */
[----:B0-----:R-:W-:Y:S01]  /*2a40*/  IMAD.U32 R20, RZ, RZ, UR58 ;  /* 0x0000003aff147e24 */ /* 0x001fe2000f8e00ff */
[-C--:B------:R-:W-:Y:S01]  /*2a50*/  LEA.HI.X.SX32 R109, R109, R173.reuse, 0x1, P4 ;  /* 0x000000ad6d6d7211 */ /* 0x080fe200020f0eff */
[----:B------:R-:W-:Y:S01]  /*2a60*/  IMAD.U32 R21, RZ, RZ, UR59 ;  /* 0x0000003bff157e24 */ /* 0x000fe2000f8e00ff */
[----:B------:R-:W-:Y:S01]  /*2a70*/  UIADD3.64 UR58, UR6, 0x180, URZ ;  /* 0x00000180063a7897 */ /* 0x000fe2000fffe03f */
[C---:B------:R-:W-:Y:S01]  /*2a80*/  IMAD.IADD R9, R104.reuse, 0x1, R9 ;  /* 0x0000000168097824 */ /* 0x040fe200078e0209 */
[-C--:B------:R-:W-:Y:S01]  /*2a90*/  LEA.HI.X.SX32 R127, R127, R173.reuse, 0x1, P2 ;  /* 0x000000ad7f7f7211 */ /* 0x080fe200010f0eff */
[C---:B------:R-:W-:Y:S01]  /*2aa0*/  IMAD.IADD R8, R104.reuse, 0x1, R8 ;  /* 0x0000000168087824 */ /* 0x040fe200078e0208 */
[----:B------:R0:W-:Y:S01]  /*2ab0*/  STL.64 [R1+0x30], R20 ;  /* 0x0000301401007387 */ /* 0x0001e20000100a00 */
[C---:B------:R-:W-:Y:S01]  /*2ac0*/  IMAD.IADD R7, R104.reuse, 0x1, R7 ;  /* 0x0000000168077824 */ /* 0x040fe200078e0207 */
[-C--:B------:R-:W-:Y:S01]  /*2ad0*/  LEA.HI.X.SX32 R125, R125, R173.reuse, 0x1, P1 ;  /* 0x000000ad7d7d7211 */ /* 0x080fe200008f0eff */
[----:B-1----:R-:W-:Y:S01]  /*2ae0*/  IMAD.U32 R22, RZ, RZ, UR58 ;  /* 0x0000003aff167e24 */ /* 0x002fe2000f8e00ff */
[-C--:B------:R-:W-:Y:S01]  /*2af0*/  LEA.HI.X.SX32 R115, R115, R173.reuse, 0x1, P6 ;  /* 0x000000ad73737211 */ /* 0x080fe200030f0eff */
[----:B------:R-:W-:Y:S01]  /*2b00*/  IMAD.U32 R23, RZ, RZ, UR59 ;  /* 0x0000003bff177e24 */ /* 0x000fe2000f8e00ff */
[----:B------:R-:W-:Y:S01]  /*2b10*/  UIADD3.64 UR58, UR6, 0x182, URZ ;  /* 0x00000182063a7897 */ /* 0x000fe2000fffe03f */
[C---:B------:R-:W-:Y:S01]  /*2b20*/  IMAD.IADD R6, R104.reuse, 0x1, R6 ;  /* 0x0000000168067824 */ /* 0x040fe200078e0206 */
[----:B------:R-:W-:Y:S01]  /*2b30*/  LEA.HI.X.SX32 R113, R113, R173, 0x1, P5 ;  /* 0x000000ad71717211 */ /* 0x000fe200028f0eff */
[----:B------:R-:W-:Y:S01]  /*2b40*/  IMAD.IADD R5, R104, 0x1, R5 ;  /* 0x0000000168057824 */ /* 0x000fe200078e0205 */
[----:B------:R1:W-:Y:S01]  /*2b50*/  STL.64 [R1+0x28], R22 ;  /* 0x0000281601007387 */ /* 0x0003e20000100a00 */
[----:B------:R-:W-:Y:S01]  /*2b60*/  UIADD3.64 UR8, UR4, 0x80, URZ ;  /* 0x0000008004087897 */ /* 0x000fe2000fffe03f */
[----:B0-----:R-:W-:Y:S01]  /*2b70*/  IMAD.U32 R20, RZ, RZ, UR58 ;  /* 0x0000003aff147e24 */ /* 0x001fe2000f8e00ff */
[----:B------:R-:W-:Y:S01]  /*2b80*/  UIADD3.64 UR8, UR4, 0x180, URZ ;  /* 0x0000018004087897 */ /* 0x000fe2000fffe03f */
[----:B------:R-:W-:Y:S01]  /*2b90*/  IMAD.U32 R21, RZ, RZ, UR59 ;  /* 0x0000003bff157e24 */ /* 0x000fe2000f8e00ff */
[----:B------:R-:W-:-:S02]  /*2ba0*/  UIADD3.64 UR58, UR6, 0x184, URZ ;  /* 0x00000184063a7897 */ /* 0x000fc4000fffe03f */
[----:B------:R-:W-:Y:S02]  /*2bb0*/  UIADD3.64 UR12, UR4, 0x200, URZ ;  /* 0x00000200040c7897 */ /* 0x000fe4000fffe03f */
[----:B------:R0:W-:Y:S01]  /*2bc0*/  STL.64 [R1+0x20], R20 ;  /* 0x0000201401007387 */ /* 0x0001e20000100a00 */
[----:B------:R-:W-:Y:S01]  /*2bd0*/  UIADD3.64 UR16, UR4, 0x280, URZ ;  /* 0x0000028004107897 */ /* 0x000fe2000fffe03f */
[----:B-1----:R-:W-:Y:S01]  /*2be0*/  IMAD.U32 R22, RZ, RZ, UR58 ;  /* 0x0000003aff167e24 */ /* 0x002fe2000f8e00ff */
[----:B------:R-:W-:Y:S01]  /*2bf0*/  UIADD3.64 UR20, UR4, 0x300, URZ ;  /* 0x0000030004147897 */ /* 0x000fe2000fffe03f */
[----:B------:R-:W-:Y:S01]  /*2c00*/  IMAD.U32 R23, RZ, RZ, UR59 ;  /* 0x0000003bff177e24 */ /* 0x000fe2000f8e00ff */
[----:B------:R-:W-:Y:S01]  /*2c10*/  UIADD3.64 UR58, UR6, 0x27e, URZ ;  /* 0x0000027e063a7897 */ /* 0x000fe2000fffe03f */
[----:B------:R-:W-:Y:S01]  /*2c20*/  UMOV UR57, 0x40000040 ;  /* 0x4000004000397882 */ /* 0x000fe20000000000 */
[----:B------:R-:W-:Y:S02]  /*2c30*/  UIADD3.64 UR24, UR4, 0x380, URZ ;  /* 0x0000038004187897 */ /* 0x000fe4000fffe03f */
        /* <DEDUP_REMOVED lines=12> */
[----:B------:R-:W-:Y:S02]  /*2d00*/  UIADD3.64 UR58, UR6, 0x282, URZ ;  /* 0x00000282063a7897 */ /* 0x000fe4000fffe03f */
        /* <DEDUP_REMOVED lines=8> */
[----:B------:R1:W-:Y:S01]  /*2d90*/  STL.64 [R1], R20 ;  /* 0x0000001401007387 */ /* 0x0003e20000100a00 */
[----:B------:R-:W-:Y:S01]  /*2da0*/  UIADD3.64 UR18, UR6, 0x102, URZ ;  /* 0x0000010206127897 */ /* 0x000fe2000fffe03f */
[----:B------:R-:W-:Y:S01]  /*2db0*/  IMAD.U32 R234, RZ, RZ, UR58 ;  /* 0x0000003affea7e24 */ /* 0x000fe2000f8e00ff */
[----:B------:R-:W-:Y:S01]  /*2dc0*/  UIADD3.64 UR22, UR6, 0x104, URZ ;  /* 0x0000010406167897 */ /* 0x000fe2000fffe03f */
[----:B------:R-:W-:Y:S01]  /*2dd0*/  IMAD.U32 R235, RZ, RZ, UR59 ;  /* 0x0000003bffeb7e24 */ /* 0x000fe2000f8e00ff */
[----:B------:R-:W-:Y:S02]  /*2de0*/  UIADD3.64 UR58, UR6, 0x37e, URZ ;  /* 0x0000037e063a7897 */ /* 0x000fe4000fffe03f */
[----:B------:R-:W-:Y:S02]  /*2df0*/  UIADD3.64 UR26, UR6, 0x1fe, URZ ;  /* 0x000001fe061a7897 */ /* 0x000fe4000fffe03f */
[----:B------:R-:W-:-:S02]  /*2e00*/  UIADD3.64 UR30, UR6, 0x200, URZ ;  /* 0x00000200061e7897 */ /* 0x000fc4000fffe03f */
[----:B------:R-:W-:Y:S01]  /*2e10*/  IMAD.U32 R230, RZ, RZ, UR58 ;  /* 0x0000003affe67e24 */ /* 0x000fe2000f8e00ff */
[----:B------:R-:W-:Y:S01]  /*2e20*/  UIADD3.64 UR34, UR6, 0x202, URZ ;  /* 0x0000020206227897 */ /* 0x000fe2000fffe03f */
[----:B------:R-:W-:Y:S01]  /*2e30*/  IMAD.U32 R231, RZ, RZ, UR59 ;  /* 0x0000003bffe77e24 */ /* 0x000fe2000f8e00ff */
[----:B------:R-:W-:Y:S02]  /*2e40*/  UIADD3.64 UR58, UR6, 0x380, URZ ;  /* 0x00000380063a7897 */ /* 0x000fe4000fffe03f */
[----:B------:R-:W-:Y:S02]  /*2e50*/  UIADD3.64 UR38, UR6, 0x204, URZ ;  /* 0x0000020406267897 */ /* 0x000fe4000fffe03f */
[----:B------:R-:W-:Y:S02]  /*2e60*/  UIADD3.64 UR42, UR6, 0x2fe, URZ ;  /* 0x000002fe062a7897 */ /* 0x000fe4000fffe03f */
[----:B------:R-:W-:Y:S01]  /*2e70*/  IMAD.U32 R226, RZ, RZ, UR58 ;  /* 0x0000003affe27e24 */ /* 0x000fe2000f8e00ff */
[----:B------:R-:W-:Y:S01]  /*2e80*/  UIADD3.64 UR46, UR6, 0x300, URZ ;  /* 0x00000300062e7897 */ /* 0x000fe2000fffe03f */
[----:B------:R-:W-:Y:S01]  /*2e90*/  IMAD.U32 R227, RZ, RZ, UR59 ;  /* 0x0000003bffe37e24 */ /* 0x000fe2000f8e00ff */
[----:B------:R-:W-:-:S02]  /*2ea0*/  UIADD3.64 UR58, UR6, 0x382, URZ ;  /* 0x00000382063a7897 */ /* 0x000fc4000fffe03f */
[----:B------:R-:W-:Y:S02]  /*2eb0*/  UIADD3.64 UR50, UR6, 0x302, URZ ;  /* 0x0000030206327897 */ /* 0x000fe4000fffe03f */
[----:B------:R-:W-:Y:S02]  /*2ec0*/  UIADD3.64 UR54, UR6, 0x304, URZ ;  /* 0x0000030406367897 */ /* 0x000fe4000fffe03f */
[----:B------:R-:W-:Y:S02]  /*2ed0*/  IMAD.U32 R218, RZ, RZ, UR58 ;  /* 0x0000003affda7e24 */ /* 0x000fe4000f8e00ff */
[----:B------:R-:W-:Y:S01]  /*2ee0*/  IMAD.U32 R219, RZ, RZ, UR59 ;  /* 0x0000003bffdb7e24 */ /* 0x000fe2000f8e00ff */
[----:B------:R-:W-:-:S06]  /*2ef0*/  UIADD3.64 UR58, UR6, 0x384, URZ ;  /* 0x00000384063a7897 */ /* 0x000fcc000fffe03f */
[----:B------:R-:W-:Y:S02]  /*2f00*/  IMAD.U32 R216, RZ, RZ, UR58 ;  /* 0x0000003affd87e24 */ /* 0x000fe4000f8e00ff */
[----:B-1----:R-:W-:-:S07]  /*2f10*/  IMAD.U32 R217, RZ, RZ, UR59 ;  /* 0x0000003bffd97e24 */ /* 0x002fce000f8e00ff */
.L_x_1:
[----:B------:R-:W2:Y:S04]  /*2f20*/  LDL.64 R200, [R1+0x58] ;  /* 0x0000580001c87983 */ /* 0x000ea80000100a00 */
[----:B------:R-:W3:Y:S01]  /*2f30*/  LDL.64 R20, [R1+0x60] ;  /* 0x0000600001147983 */ /* 0x000ee20000100a00 */
[C-C-:B------:R-:W-:Y:S01]  /*2f40*/  IMAD R126, R107.reuse, 0x38, R172.reuse ;  /* 0x000000386b7e7824 */ /* 0x140fe200078e02ac */
[----:B------:R-:W-:Y:S01]  /*2f50*/  LEA R98, P0, R107, R172, 0x2 ;  /* 0x000000ac6b627211 */ /* 0x000fe200078010ff */
[----:B------:R-:W-:-:S04]  /*2f60*/  IMAD.WIDE R88, R13, 0x2, R172 ;  /* 0x000000020d587825 */ /* 0x000fc800078e02ac */
[----:B------:R-:W-:Y:S02]  /*2f70*/  IMAD.SHL.U32 R204, R107, 0x2, RZ ;  /* 0x000000026bcc7824 */ /* 0x000fe400078e00ff */
[----:B------:R-:W-:Y:S01]  /*2f80*/  IMAD.WIDE R90, R13, 0x2, R126 ;  /* 0x000000020d5a7825 */ /* 0x000fe200078e027e */
[CC--:B------:R-:W-:Y:S01]  /*2f90*/  LEA R92, P1, R107.reuse, R172.reuse, 0x3 ;  /* 0x000000ac6b5c7211 */ /* 0x0c0fe200078218ff */
[----:B------:R-:W4:Y:S01]  /*2fa0*/  LDG.E.U16 R88, desc[UR60][R88.64] ;  /* 0x0000003c58587981 */ /* 0x000f22000c1e1500 */
[-C--:B------:R-:W-:Y:S01]  /*2fb0*/  LEA.HI.X.SX32 R99, R204, R173.reuse, 0x1, P0 ;  /* 0x000000adcc637211 */ /* 0x080fe200000f0eff */
[C---:B------:R-:W-:Y:S02]  /*2fc0*/  IMAD.SHL.U32 R93, R107.reuse, 0x4, RZ ;  /* 0x000000046b5d7824 */ /* 0x040fe400078e00ff */
[C---:B------:R-:W-:Y:S01]  /*2fd0*/  IMAD R124, R107.reuse, 0x3a, R172 ;  /* 0x0000003a6b7c7824 */ /* 0x040fe200078e02ac */
[CC--:B------:R-:W-:Y:S01]  /*2fe0*/  LEA R96, P2, R107.reuse, R172.reuse, 0x4 ;  /* 0x000000ac6b607211 */ /* 0x0c0fe200078420ff */
[C---:B------:R-:W-:Y:S01]  /*2ff0*/  IMAD.SHL.U32 R95, R107.reuse, 0x8, RZ ;  /* 0x000000086b5f7824 */ /* 0x040fe200078e00ff */
[C---:B------:R-:W-:Y:S01]  /*3000*/  LEA R94, P3, R107.reuse, R172, 0x5 ;  /* 0x000000ac6b5e7211 */ /* 0x040fe200078628ff */
[C---:B------:R-:W-:Y:S01]  /*3010*/  IMAD.SHL.U32 R101, R107.reuse, 0x10, RZ ;  /* 0x000000106b657824 */ /* 0x040fe200078e00ff */
[----:B------:R0:W5:Y:S01]  /*3020*/  LDG.E.U16 R89, desc[UR60][R90.64] ;  /* 0x0000003c5a597981 */ /* 0x000162000c1e1500 */
[----:B------:R-:W-:Y:S01]  /*3030*/  IMAD R108, R107, 0x12, RZ ;  /* 0x000000126b6c7824 */ /* 0x000fe200078e02ff */
[-C--:B------:R-:W-:Y:S01]  /*3040*/  LEA.HI.X.SX32 R93, R93, R173.reuse, 0x1, P1 ;  /* 0x000000ad5d5d7211 */ /* 0x080fe200008f0eff */
[----:B------:R-:W-:Y:S01]  /*3050*/  IMAD.WIDE R98, R13, 0x2, R98 ;  /* 0x000000020d627825 */ /* 0x000fe200078e0262 */
[----:B------:R-:W-:-:S03]  /*3060*/  LEA.HI.X.SX32 R97, R95, R173, 0x1, P2 ;  /* 0x000000ad5f617211 */ /* 0x000fc600010f0eff */
[----:B------:R-:W-:Y:S02]  /*3070*/  IMAD R224, R107, 0x14, RZ ;  /* 0x000000146be07824 */ /* 0x000fe400078e02ff */
[----:B0-----:R-:W-:Y:S01]  /*3080*/  IMAD.WIDE R90, R13, 0x2, R124 ;  /* 0x000000020d5a7825 */ /* 0x001fe200078e027c */
[----:B------:R-:W-:-:S03]  /*3090*/  LEA.HI.X.SX32 R95, R101, R173, 0x1, P3 ;  /* 0x000000ad655f7211 */ /* 0x000fc600018f0eff */
[----:B------:R-:W-:Y:S01]  /*30a0*/  IMAD.IADD R130, R108, 0x1, R172 ;  /* 0x000000016c827824 */ /* 0x000fe200078e02ac */
[----:B------:R-:W-:Y:S01]  /*30b0*/  MOV R22, UR55 ;  /* 0x0000003700167c02 */ /* 0x000fe20008000f00 */
[----:B------:R-:W-:Y:S01]  /*30c0*/  IMAD R101, R107, 0x6, RZ ;  /* 0x000000066b657824 */ /* 0x000fe200078e02ff */
[----:B------:R-:W5:Y:S01]  /*30d0*/  LDG.E.U16 R90, desc[UR60][R90.64] ;  /* 0x0000003c5a5a7981 */ /* 0x000f62000c1e1500 */
[----:B------:R-:W-:-:S04]  /*30e0*/  IMAD.WIDE R92, R13, 0x2, R92 ;  /* 0x000000020d5c7825 */ /* 0x000fc800078e025c */
[----:B------:R-:W-:Y:S02]  /*30f0*/  IMAD R103, R107, 0xa, RZ ;  /* 0x0000000a6b677824 */ /* 0x000fe400078e02ff */
[----:B------:R-:W-:Y:S01]  /*3100*/  IMAD.IADD R128, R224, 0x1, R172 ;  /* 0x00000001e0807824 */ /* 0x000fe200078e02ac */
[----:B------:R-:W5:Y:S01]  /*3110*/  LDG.E.U16 R92, desc[UR60][R92.64] ;  /* 0x0000003c5c5c7981 */ /* 0x000f62000c1e1500 */
[----:B------:R-:W-:-:S03]  /*3120*/  IMAD.WIDE R96, R13, 0x2, R96 ;  /* 0x000000020d607825 */ /* 0x000fc600078e0260 */
[----:B------:R0:W5:Y:S01]  /*3130*/  LDG.E.U16 R91, desc[UR60][R98.64] ;  /* 0x0000003c625b7981 */ /* 0x000162000c1e1500 */
[--C-:B------:R-:W-:Y:S02]  /*3140*/  IMAD.IADD R136, R101, 0x1, R172.reuse ;  /* 0x0000000165887824 */ /* 0x100fe400078e02ac */
[----:B------:R-:W-:Y:S02]  /*3150*/  IMAD.IADD R134, R103, 0x1, R172 ;  /* 0x0000000167867824 */ /* 0x000fe400078e02ac */
[C---:B------:R-:W-:Y:S01]  /*3160*/  IMAD.WIDE R100, R13.reuse, 0x2, R128 ;  /* 0x000000020d647825 */ /* 0x040fe200078e0280 */
[----:B------:R1:W5:Y:S03]  /*3170*/  LDG.E.U16 R93, desc[UR60][R96.64] ;  /* 0x0000003c605d7981 */ /* 0x000366000c1e1500 */
[----:B0-----:R-:W-:Y:S01]  /*3180*/  IMAD.WIDE R98, R13, 0x2, R130 ;  /* 0x000000020d627825 */ /* 0x001fe200078e0282 */
[----:B------:R-:W-:-:S03]  /*3190*/  MOV R23, UR50 ;  /* 0x0000003200177c02 */ /* 0x000fc60008000f00 */
[----:B------:R-:W-:Y:S02]  /*31a0*/  IMAD R110, R107, 0x1a, RZ ;  /* 0x0000001a6b6e7824 */ /* 0x000fe400078e02ff */
[C---:B-1----:R-:W-:Y:S01]  /*31b0*/  IMAD.WIDE R96, R13.reuse, 0x2, R134 ;  /* 0x000000020d607825 */ /* 0x042fe200078e0286 */
[----:B------:R-:W5:Y:S03]  /*31c0*/  LDG.E.U16 R98, desc[UR60][R98.64] ;  /* 0x0000003c62627981 */ /* 0x000f66000c1e1500 */
[----:B------:R-:W-:Y:S02]  /*31d0*/  IMAD.WIDE R94, R13, 0x2, R94 ;  /* 0x000000020d5e7825 */ /* 0x000fe400078e025e */
[----:B------:R-:W5:Y:S02]  /*31e0*/  LDG.E.U16 R96, desc[UR60][R96.64] ;  /* 0x0000003c60607981 */ /* 0x000f64000c1e1500 */
[----:B------:R-:W-:-:S02]  /*31f0*/  IMAD.IADD R118, R110, 0x1, R172 ;  /* 0x000000016e767824 */ /* 0x000fc400078e02ac */
[----:B------:R-:W5:Y:S04]  /*3200*/  LDG.E.U16 R94, desc[UR60][R94.64] ;  /* 0x0000003c5e5e7981 */ /* 0x000f68000c1e1500 */
[----:B------:R0:W5:Y:S01]  /*3210*/  LDG.E.U16 R99, desc[UR60][R100.64] ;  /* 0x0000003c64637981 */ /* 0x000162000c1e1500 */
[C---:B------:R-:W-:Y:S02]  /*3220*/  IMAD R210, R107.reuse, 0x36, RZ ;  /* 0x000000366bd27824 */ /* 0x040fe400078e02ff */
[----:B0-----:R-:W-:-:S04]  /*3230*/  IMAD R101, R107, 0x1c, RZ ;  /* 0x0000001c6b657824 */ /* 0x001fc800078e02ff */
[----:B------:R-:W-:Y:S02]  /*3240*/  IMAD.IADD R116, R101, 0x1, R172 ;  /* 0x0000000165747824 */ /* 0x000fe400078e02ac */
[C---:B------:R-:W-:Y:S02]  /*3250*/  IMAD R114, R107.reuse, 0x16, RZ ;  /* 0x000000166b727824 */ /* 0x040fe400078e02ff */
[C---:B------:R-:W-:Y:S01]  /*3260*/  IMAD R208, R107.reuse, 0x26, RZ ;  /* 0x000000266bd07824 */ /* 0x040fe200078e02ff */
[----:B------:R-:W-:Y:S01]  /*3270*/  IADD3 R210, P0, R210, R172, RZ ;  /* 0x000000acd2d27210 */ /* 0x000fe20007f1e0ff */
[C---:B------:R-:W-:Y:S02]  /*3280*/  IMAD R100, R107.reuse, 0x1b, RZ ;  /* 0x0000001b6b647824 */ /* 0x040fe400078e02ff */
[C---:B------:R-:W-:Y:S02]  /*3290*/  IMAD R112, R107.reuse, 0x18, RZ ;  /* 0x000000186b707824 */ /* 0x040fe400078e02ff */
[----:B------:R-:W-:-:S02]  /*32a0*/  IMAD R206, R107, 0x2a, RZ ;  /* 0x0000002a6bce7824 */ /* 0x000fc400078e02ff */
[--C-:B------:R-:W-:Y:S01]  /*32b0*/  IMAD.IADD R122, R114, 0x1, R172.reuse ;  /* 0x00000001727a7824 */ /* 0x100fe200078e02ac */
[-C--:B------:R-:W-:Y:S01]  /*32c0*/  IADD3 R208, P1, R208, R172.reuse, RZ ;  /* 0x000000acd0d07210 */ /* 0x080fe20007f3e0ff */
[C---:B------:R-:W-:Y:S01]  /*32d0*/  IMAD R207, R107.reuse, 0x13, RZ ;  /* 0x000000136bcf7824 */ /* 0x040fe200078e02ff */
[-C--:B------:R-:W-:Y:S01]  /*32e0*/  LEA.HI.X.SX32 R211, R100, R173.reuse, 0x1, P0 ;  /* 0x000000ad64d37211 */ /* 0x080fe200000f0eff */
[----:B------:R-:W-:Y:S01]  /*32f0*/  IMAD.IADD R120, R112, 0x1, R172 ;  /* 0x0000000170787824 */ /* 0x000fe200078e02ac */
[----:B------:R-:W-:Y:S01]  /*3300*/  IADD3 R206, P2, R206, R172, RZ ;  /* 0x000000accece7210 */ /* 0x000fe20007f5e0ff */
[----:B------:R-:W-:Y:S02]  /*3310*/  IMAD R205, R107, 0x15, RZ ;  /* 0x000000156bcd7824 */ /* 0x000fe400078e02ff */
[----:B------:R-:W-:Y:S01]  /*3320*/  IMAD.WIDE R100, R13, 0x2, R122 ;  /* 0x000000020d647825 */ /* 0x000fe200078e027a */
[-C--:B------:R-:W-:Y:S02]  /*3330*/  LEA.HI.X.SX32 R209, R207, R173.reuse, 0x1, P1 ;  /* 0x000000adcfd17211 */ /* 0x080fe400008f0eff */
[----:B------:R-:W-:Y:S01]  /*3340*/  LEA.HI.X.SX32 R207, R205, R173, 0x1, P2 ;  /* 0x000000adcdcf7211 */ /* 0x000fe200010f0eff */
[----:B------:R-:W-:-:S02]  /*3350*/  IMAD.WIDE R202, R13, 0x2, R120 ;  /* 0x000000020dca7825 */ /* 0x000fc400078e0278 */
[----:B------:R-:W5:Y:S02]  /*3360*/  LDG.E.U16 R100, desc[UR60][R100.64] ;  /* 0x0000003c64647981 */ /* 0x000f64000c1e1500 */
[----:B------:R-:W-:-:S04]  /*3370*/  IMAD.WIDE R210, R13, 0x2, R210 ;  /* 0x000000020dd27825 */ /* 0x000fc800078e02d2 */
[----:B------:R-:W-:Y:S02]  /*3380*/  IMAD.WIDE R206, R13, 0x2, R206 ;  /* 0x000000020dce7825 */ /* 0x000fe400078e02ce */
[----:B------:R0:W5:Y:S04]  /*3390*/  LDG.E.U16 R210, desc[UR60][R210.64] ;  /* 0x0000003cd2d27981 */ /* 0x000168000c1e1500 */
[----:B------:R1:W5:Y:S04]  /*33a0*/  LDG.E.U16 R101, desc[UR60][R202.64] ;  /* 0x0000003cca657981 */ /* 0x000368000c1e1500 */
[----:B------:R1:W5:Y:S01]  /*33b0*/  LDG.E.U16 R222, desc[UR60][R206.64] ;  /* 0x0000003ccede7981 */ /* 0x000362000c1e1500 */
[----:B0-----:R-:W-:-:S02]  /*33c0*/  IMAD R211, R107, 0x19, RZ ;  /* 0x000000196bd37824 */ /* 0x001fc400078e02ff */
[C---:B-1----:R-:W-:Y:S01]  /*33d0*/  IMAD R203, R107.reuse, 0x32, RZ ;  /* 0x000000326bcb7824 */ /* 0x042fe200078e02ff */
[----:B------:R-:W-:Y:S01]  /*33e0*/  IADD3 R202, P4, R204, R172, RZ ;  /* 0x000000acccca7210 */ /* 0x000fe20007f9e0ff */
[----:B------:R-:W-:-:S03]  /*33f0*/  IMAD R206, R107, 0x34, RZ ;  /* 0x000000346bce7824 */ /* 0x000fc600078e02ff */
[-C--:B------:R-:W-:Y:S02]  /*3400*/  IADD3 R204, P3, R203, R172.reuse, RZ ;  /* 0x000000accbcc7210 */ /* 0x080fe40007f7e0ff */
[-C--:B------:R-:W-:Y:S02]  /*3410*/  LEA.HI.X.SX32 R203, R107, R173.reuse, 0x1, P4 ;  /* 0x000000ad6bcb7211 */ /* 0x080fe400020f0eff */
[----:B------:R-:W-:Y:S02]  /*3420*/  LEA.HI.X.SX32 R205, R211, R173, 0x1, P3 ;  /* 0x000000add3cd7211 */ /* 0x000fe400018f0eff */
[----:B------:R-:W-:Y:S01]  /*3430*/  IADD3 R206, P4, R206, R172, RZ ;  /* 0x000000accece7210 */ /* 0x000fe20007f9e0ff */
[----:B------:R-:W-:-:S03]  /*3440*/  IMAD.WIDE R202, R13, 0x2, R202 ;  /* 0x000000020dca7825 */ /* 0x000fc600078e02ca */
[----:B------:R-:W-:Y:S01]  /*3450*/  LEA.HI.X.SX32 R207, R110, R173, 0x1, P4 ;  /* 0x000000ad6ecf7211 */ /* 0x000fe200020f0eff */
[C---:B------:R-:W-:Y:S01]  /*3460*/  IMAD.WIDE R208, R13.reuse, 0x2, R208 ;  /* 0x000000020dd07825 */ /* 0x040fe200078e02d0 */
[----:B------:R0:W5:Y:S03]  /*3470*/  LDG.E.U16 R211, desc[UR60][R202.64] ;  /* 0x0000003ccad37981 */ /* 0x000166000c1e1500 */
[C---:B------:R-:W-:Y:S01]  /*3480*/  IMAD.WIDE R204, R13.reuse, 0x2, R204 ;  /* 0x000000020dcc7825 */ /* 0x040fe200078e02cc */
[----:B------:R1:W5:Y:S03]  /*3490*/  LDG.E.U16 R221, desc[UR60][R208.64] ;  /* 0x0000003cd0dd7981 */ /* 0x000366000c1e1500 */
[----:B------:R-:W-:Y:S01]  /*34a0*/  IMAD.WIDE R206, R13, 0x2, R206 ;  /* 0x000000020dce7825 */ /* 0x000fe200078e02ce */
[----:B------:R1:W5:Y:S03]  /*34b0*/  LDG.E.U16 R223, desc[UR60][R204.64] ;  /* 0x0000003cccdf7981 */ /* 0x000366000c1e1500 */
[C---:B0-----:R-:W-:Y:S01]  /*34c0*/  IMAD R202, R107.reuse, 0x30, RZ ;  /* 0x000000306bca7824 */ /* 0x041fe200078e02ff */
[----:B------:R0:W5:Y:S01]  /*34d0*/  LDG.E.U16 R229, desc[UR60][R206.64] ;  /* 0x0000003ccee57981 */ /* 0x000162000c1e1500 */
[----:B-1----:R-:W-:-:S02]  /*34e0*/  IMAD R208, R107, 0x2c, RZ ;  /* 0x0000002c6bd07824 */ /* 0x002fc400078e02ff */
[----:B------:R-:W-:-:S03]  /*34f0*/  IMAD R204, R107, 0x28, RZ ;  /* 0x000000286bcc7824 */ /* 0x000fc600078e02ff */
[-C--:B------:R-:W-:Y:S02]  /*3500*/  IADD3 R208, P2, R208, R172.reuse, RZ ;  /* 0x000000acd0d07210 */ /* 0x080fe40007f5e0ff */
[-C--:B------:R-:W-:Y:S01]  /*3510*/  IADD3 R202, P3, R202, R172.reuse, RZ ;  /* 0x000000accaca7210 */ /* 0x080fe20007f7e0ff */
[----:B0-----:R-:W-:Y:S01]  /*3520*/  IMAD R206, R107, 0x2e, RZ ;  /* 0x0000002e6bce7824 */ /* 0x001fe200078e02ff */
[----:B------:R-:W-:Y:S02]  /*3530*/  IADD3 R204, P1, R204, R172, RZ ;  /* 0x000000accccc7210 */ /* 0x000fe40007f3e0ff */
[-C--:B------:R-:W-:Y:S02]  /*3540*/  LEA.HI.X.SX32 R209, R114, R173.reuse, 0x1, P2 ;  /* 0x000000ad72d17211 */ /* 0x080fe400010f0eff */
[-C--:B------:R-:W-:Y:S02]  /*3550*/  LEA.HI.X.SX32 R205, R224, R173.reuse, 0x1, P1 ;  /* 0x000000ade0cd7211 */ /* 0x080fe400008f0eff */
[----:B------:R-:W-:Y:S01]  /*3560*/  LEA.HI.X.SX32 R203, R112, R173, 0x1, P3 ;  /* 0x000000ad70cb7211 */ /* 0x000fe200018f0eff */
[----:B------:R-:W-:-:S04]  /*3570*/  IMAD.WIDE R208, R13, 0x2, R208 ;  /* 0x000000020dd07825 */ /* 0x000fc800078e02d0 */
[C---:B------:R-:W-:Y:S01]  /*3580*/  IMAD.WIDE R204, R13.reuse, 0x2, R204 ;  /* 0x000000020dcc7825 */ /* 0x040fe200078e02cc */
[----:B------:R0:W5:Y:S03]  /*3590*/  LDG.E.U16 R228, desc[UR60][R208.64] ;  /* 0x0000003cd0e47981 */ /* 0x000166000c1e1500 */
[----:B------:R-:W-:Y:S01]  /*35a0*/  IMAD.WIDE R202, R13, 0x2, R202 ;  /* 0x000000020dca7825 */ /* 0x000fe200078e02ca */
[----:B------:R-:W5:Y:S03]  /*35b0*/  LDG.E.U16 R224, desc[UR60][R204.64] ;  /* 0x0000003ccce07981 */ /* 0x000f66000c1e1500 */
[C-C-:B------:R-:W-:Y:S01]  /*35c0*/  IMAD R114, R107.reuse, 0x3c, R172.reuse ;  /* 0x0000003c6b727824 */ /* 0x140fe200078e02ac */
[----:B------:R-:W5:Y:S01]  /*35d0*/  LDG.E.U16 R225, desc[UR60][R202.64] ;  /* 0x0000003ccae17981 */ /* 0x000f62000c1e1500 */
[----:B------:R-:W-:-:S04]  /*35e0*/  IMAD R112, R107, 0x3e, R172 ;  /* 0x0000003e6b707824 */ /* 0x000fc800078e02ac */
[----:B0-----:R-:W-:-:S06]  /*35f0*/  IMAD.WIDE R208, R13, 0x2, R112 ;  /* 0x000000020dd07825 */ /* 0x001fcc00078e0270 */
[----:B------:R-:W5:Y:S01]  /*3600*/  LDG.E.U16 R208, desc[UR60][R208.64] ;  /* 0x0000003cd0d07981 */ /* 0x000f62000c1e1500 */
[----:B--2---:R-:W-:Y:S01]  /*3610*/  R2UR UR55, R201 ;  /* 0x00000000c93772ca */ /* 0x004fe200000e0000 */
[----:B------:R-:W-:-:S04]  /*3620*/  IMAD R201, R107, 0xc, RZ ;  /* 0x0000000c6bc97824 */ /* 0x000fc800078e02ff */
[----:B------:R-:W-:Y:S01]  /*3630*/  IMAD.IADD R132, R201, 0x1, R172 ;  /* 0x00000001c9847824 */ /* 0x000fe200078e02ac */
[----:B---3--:R-:W-:Y:S02]  /*3640*/  R2UR UR50, R20 ;  /* 0x00000000143272ca */ /* 0x008fe400000e0000 */
[----:B------:R-:W-:Y:S01]  /*3650*/  MOV R20, UR54 ;  /* 0x0000003600147c02 */ /* 0x000fe20008000f00 */
[----:B------:R-:W-:Y:S01]  /*3660*/  IMAD.WIDE R102, R13, 0x2, R132 ;  /* 0x000000020d667825 */ /* 0x000fe200078e0284 */
[----:B------:R-:W-:-:S03]  /*3670*/  R2UR UR54, R200 ;  /* 0x00000000c83672ca */ /* 0x000fc600000e0000 */
[C---:B------:R-:W-:Y:S01]  /*3680*/  IMAD.WIDE R200, R13.reuse, 0x2, R136 ;  /* 0x000000020dc87825 */ /* 0x040fe200078e0288 */
[----:B------:R0:W2:Y:S04]  /*3690*/  LDG.E.U16 R97, desc[UR60][R102.64] ;  /* 0x0000003c66617981 */ /* 0x0000a8000c1e1500 */
[----:B------:R1:W3:Y:S01]  /*36a0*/  LDG.E.U16 R95, desc[UR60][R200.64] ;  /* 0x0000003cc85f7981 */ /* 0x0002e2000c1e1500 */
[----:B0-----:R-:W-:-:S04]  /*36b0*/  IMAD.WIDE R102, R13, 0x2, R118 ;  /* 0x000000020d667825 */ /* 0x001fc800078e0276 */
[----:B-1----:R-:W-:Y:S02]  /*36c0*/  IMAD.WIDE R200, R13, 0x2, R116 ;  /* 0x000000020dc87825 */ /* 0x002fe400078e0274 */
[----:B------:R-:W2:Y:S04]  /*36d0*/  LDG.E.U16 R102, desc[UR60][R102.64] ;  /* 0x0000003c66667981 */ /* 0x000ea8000c1e1500 */
[----:B------:R0:W2:Y:S02]  /*36e0*/  LDG.E.U16 R103, desc[UR60][R200.64] ;  /* 0x0000003cc8677981 */ /* 0x0000a4000c1e1500 */
[C---:B0-----:R-:W-:Y:S02]  /*36f0*/  IMAD R200, R107.reuse, 0x22, RZ ;  /* 0x000000226bc87824 */ /* 0x041fe400078e02ff */
[----:B------:R-:W-:-:S03]  /*3700*/  IMAD R201, R107, 0x11, RZ ;  /* 0x000000116bc97824 */ /* 0x000fc600078e02ff */
[----:B------:R-:W-:-:S04]  /*3710*/  IADD3 R200, P0, R200, R172, RZ ;  /* 0x000000acc8c87210 */ /* 0x000fc80007f1e0ff */
[----:B------:R-:W-:-:S03]  /*3720*/  LEA.HI.X.SX32 R201, R201, R173, 0x1, P0 ;  /* 0x000000adc9c97211 */ /* 0x000fc600000f0eff */
[----:B------:R-:W-:-:S05]  /*3730*/  IMAD.WIDE R200, R13, 0x2, R200 ;  /* 0x000000020dc87825 */ /* 0x000fca00078e02c8 */
[----:B------:R0:W3:Y:S02]  /*3740*/  LDG.E.U16 R220, desc[UR60][R200.64] ;  /* 0x0000003cc8dc7981 */ /* 0x0000e4000c1e1500 */
[----:B0-----:R-:W-:-:S05]  /*3750*/  IMAD R200, R107, 0x24, RZ ;  /* 0x000000246bc87824 */ /* 0x001fca00078e02ff */
[----:B------:R-:W-:-:S04]  /*3760*/  IADD3 R200, P0, R200, R172, RZ ;  /* 0x000000acc8c87210 */ /* 0x000fc80007f1e0ff */
[----:B------:R-:W-:-:S03]  /*3770*/  LEA.HI.X.SX32 R201, R108, R173, 0x1, P0 ;  /* 0x000000ad6cc97211 */ /* 0x000fc600000f0eff */
[----:B------:R-:W-:Y:S01]  /*3780*/  IMAD.WIDE R200, R13, 0x2, R200 ;  /* 0x000000020dc87825 */ /* 0x000fe200078e02c8 */
[----:B------:R-:W-:-:S04]  /*3790*/  IADD3 R206, P0, R206, R172, RZ ;  /* 0x000000accece7210 */ /* 0x000fc80007f1e0ff */
[----:B------:R0:W2:Y:S01]  /*37a0*/  LDG.E.U16 R232, desc[UR60][R200.64] ;  /* 0x0000003cc8e87981 */ /* 0x0000a2000c1e1500 */
[----:B------:R-:W-:-:S04]  /*37b0*/  IMAD R108, R107, 0xe, RZ ;  /* 0x0000000e6b6c7824 */ /* 0x000fc800078e02ff */
[----:B------:R-:W-:Y:S02]  /*37c0*/  IMAD.IADD R110, R108, 0x1, R172 ;  /* 0x000000016c6e7824 */ /* 0x000fe400078e02ac */
[C---:B0-----:R-:W-:Y:S02]  /*37d0*/  IMAD R200, R107.reuse, 0x17, RZ ;  /* 0x000000176bc87824 */ /* 0x041fe400078e02ff */
[----:B------:R-:W-:-:S03]  /*37e0*/  IMAD R201, R107, 0x1e, RZ ;  /* 0x0000001e6bc97824 */ /* 0x000fc600078e02ff */
[----:B------:R-:W-:Y:S01]  /*37f0*/  LEA.HI.X.SX32 R207, R200, R173, 0x1, P0 ;  /* 0x000000adc8cf7211 */ /* 0x000fe200000f0eff */
[----:B------:R-:W-:Y:S02]  /*3800*/  IMAD.IADD R108, R201, 0x1, R172 ;  /* 0x00000001c96c7824 */ /* 0x000fe400078e02ac */
[----:B------:R-:W-:-:S04]  /*3810*/  IMAD.WIDE R200, R13, 0x2, R114 ;  /* 0x000000020dc87825 */ /* 0x000fc800078e0272 */
[C---:B------:R-:W-:Y:S02]  /*3820*/  IMAD.WIDE R202, R13.reuse, 0x2, R110 ;  /* 0x000000020dca7825 */ /* 0x040fe400078e026e */
[----:B------:R-:W2:Y:S02]  /*3830*/  LDG.E.U16 R200, desc[UR60][R200.64] ;  /* 0x0000003cc8c87981 */ /* 0x000ea4000c1e1500 */
[C---:B------:R-:W-:Y:S02]  /*3840*/  IMAD.WIDE R204, R13.reuse, 0x2, R108 ;  /* 0x000000020dcc7825 */ /* 0x040fe400078e026c */
[----:B------:R-:W2:Y:S02]  /*3850*/  LDG.E.U16 R202, desc[UR60][R202.64] ;  /* 0x0000003ccaca7981 */ /* 0x000ea4000c1e1500 */
[----:B------:R-:W-:Y:S02]  /*3860*/  IMAD.WIDE R206, R13, 0x2, R206 ;  /* 0x000000020dce7825 */ /* 0x000fe400078e02ce */
[----:B------:R-:W2:Y:S04]  /*3870*/  LDG.E.U16 R204, desc[UR60][R204.64] ;  /* 0x0000003ccccc7981 */ /* 0x000ea8000c1e1500 */
[----:B------:R-:W2:Y:S01]  /*3880*/  LDG.E.U16 R206, desc[UR60][R206.64] ;  /* 0x0000003ccece7981 */ /* 0x000ea2000c1e1500 */
[----:B------:R-:W-:Y:S06]  /*3890*/  BAR.SYNC.DEFER_BLOCKING 0x0 ;  /* 0x0000000000007b1d */ /* 0x000fec0000010000 */
[----:B----4-:R-:W-:Y:S04]  /*38a0*/  STS.U16 [R12+0x8000], R88 ;  /* 0x008000580c007388 */ /* 0x010fe80000000400 */
[----:B-----5:R-:W-:Y:S04]  /*38b0*/  STS.U16 [R12+0x8400], R93 ;  /* 0x0084005d0c007388 */ /* 0x020fe80000000400 */
[----:B------:R-:W-:Y:S04]  /*38c0*/  STS.U16 [R12+0x8800], R94 ;  /* 0x0088005e0c007388 */ /* 0x000fe80000000400 */
[----:B------:R-:W-:Y:S04]  /*38d0*/  STS.U16 [R12+0x8c00], R225 ;  /* 0x008c00e10c007388 */ /* 0x000fe80000000400 */
[----:B------:R-:W-:Y:S04]  /*38e0*/  STS.U16 [R11+0x8080], R211 ;  /* 0x008080d30b007388 */ /* 0x000fe80000000400 */
[----:B------:R-:W-:Y:S04]  /*38f0*/  STS.U16 [R11+0x8480], R98 ;  /* 0x008480620b007388 */ /* 0x000fe80000000400 */
[----:B------:R-:W-:Y:S01]  /*3900*/  STS.U16 [R11+0x8c80], R223 ;  /* 0x008c80df0b007388 */ /* 0x000fe20000000400 */
[----:B------:R-:W-:Y:S01]  /*3910*/  R2UR UR58, R252 ;  /* 0x00000000fc3a72ca */ /* 0x000fe200000e0000 */
[----:B------:R-:W-:-:S02]  /*3920*/  UMOV UR59, 0x40000040 ;  /* 0x40000040003b7882 */ /* 0x000fc40000000000 */
[----:B---3--:R-:W-:Y:S04]  /*3930*/  STS.U16 [R11+0x8880], R220 ;  /* 0x008880dc0b007388 */ /* 0x008fe80000000400 */
[----:B------:R-:W-:Y:S04]  /*3940*/  STS.U16 [R10+0x8100], R91 ;  /* 0x0081005b0a007388 */ /* 0x000fe80000000400 */
[----:B------:R-:W-:Y:S04]  /*3950*/  STS.U16 [R10+0x8500], R99 ;  /* 0x008500630a007388 */ /* 0x000fe80000000400 */
[----:B------:R-:W-:Y:S04]  /*3960*/  STS.U16 [R10+0x8d00], R229 ;  /* 0x008d00e50a007388 */ /* 0x000fe80000000400 */
[----:B--2---:R-:W-:Y:S04]  /*3970*/  STS.U16 [R10+0x8900], R232 ;  /* 0x008900e80a007388 */ /* 0x004fe80000000400 */
        /* <DEDUP_REMOVED lines=14> */
[----:B------:R-:W-:Y:S04]  /*3a60*/  STS.U16 [R6+0x8b00], R228 ;  /* 0x008b00e406007388 */ /* 0x000fe80000000400 */
[----:B------:R1:W-:Y:S04]  /*3a70*/  STS.U16 [R6+0x8f00], R200 ;  /* 0x008f00c806007388 */ /* 0x0003e80000000400 */
[----:B------:R2:W-:Y:S04]  /*3a80*/  STS.U16 [R5+0x8380], R202 ;  /* 0x008380ca05007388 */ /* 0x0005e80000000400 */
[----:B------:R3:W-:Y:S04]  /*3a90*/  STS.U16 [R5+0x8780], R204 ;  /* 0x008780cc05007388 */ /* 0x0007e80000000400 */
[----:B------:R4:W-:Y:S04]  /*3aa0*/  STS.U16 [R5+0x8b80], R206 ;  /* 0x008b80ce05007388 */ /* 0x0009e80000000400 */
[----:B------:R5:W-:Y:S01]  /*3ab0*/  STS.U16 [R5+0x8f80], R208 ;  /* 0x008f80d005007388 */ /* 0x000be20000000400 */
[----:B------:R0:W-:Y:S06]  /*3ac0*/  MEMBAR.ALL.CTA ;  /* 0x0000000000007992 */ /* 0x0001ec0000008000 */
[----:B0-----:R-:W0:Y:S02]  /*3ad0*/  FENCE.VIEW.ASYNC.S ;  /* 0x00000000000073c6 */ /* 0x001e240000000000 */
[----:B0-----:R-:W-:Y:S06]  /*3ae0*/  BAR.SYNC.DEFER_BLOCKING 0x0 ;  /* 0x0000000000007b1d */ /* 0x001fec0000010000 */
[----:B------:R-:W-:-:S06]  /*3af0*/  WARPGROUP.ARRIVE ;  /* 0x00000000000079c5 */ /* 0x000fcc0000000000 */
[----:B------:R-:W-:Y:S01]  /*3b00*/  HGMMA.64x16x16.F32.BF16 R96, gdesc[UR56].tnspA, RZ, !UPT ;  /* 0x20200000386079f0 */ /* 0x000fe2000c7018ff */
[----:B------:R-:W-:Y:S02]  /*3b10*/  MOV R104, UR51 ;  /* 0x0000003300687c02 */ /* 0x000fe40008000f00 */
[----:B------:R-:W-:Y:S02]  /*3b20*/  R2UR UR51, R21 ;  /* 0x00000000153372ca */ /* 0x000fe400000e0000 */
[----:B------:R-:W-:Y:S02]  /*3b30*/  MOV R106, UR49 ;  /* 0x00000031006a7c02 */ /* 0x000fe40008000f00 */
[----:B------:R-:W-:Y:S01]  /*3b40*/  MOV R105, UR48 ;  /* 0x0000003000697c02 */ /* 0x000fe20008000f00 */
[----:B------:R-:W-:Y:S02]  /*3b50*/  UIADD3.64 UR48, UR4, 0x80, URZ ;  /* 0x0000008004307897 */ /* 0x000fe4000fffe03f */
[----:B------:R-:W-:Y:S01]  /*3b60*/  HGMMA.64x16x16.F32.BF16 R96, gdesc[UR4].tnspA, R96 ;  /* 0x20200000046079f0 */ /* 0x000fe20008701860 */
[----:B------:R-:W-:-:S02]  /*3b70*/  MOV R21, UR53 ;  /* 0x0000003500157c02 */ /* 0x000fc40008000f00 */
[----:B------:R-:W-:Y:S01]  /*3b80*/  MOV R19, UR52 ;  /* 0x0000003400137c02 */ /* 0x000fe20008000f00 */
[----:B------:R-:W-:-:S03]  /*3b90*/  UIADD3.64 UR52, UR4, 0x100, URZ ;  /* 0x0000010004347897 */ /* 0x000fc6000fffe03f */
[----:B------:R-:W-:Y:S06]  /*3ba0*/  HGMMA.64x16x16.F32.BF16 R96, gdesc[UR48].tnspA, R96 ;  /* 0x20200000306079f0 */ /* 0x000fec0008701860 */
[----:B------:R-:W-:Y:S04]  /*3bb0*/  HGMMA.64x16x16.F32.BF16 R96, gdesc[UR52].tnspA, R96 ;  /* 0x20200000346079f0 */ /* 0x000fe80008701860 */
[----:B------:R-:W-:Y:S04]  /*3bc0*/  HGMMA.64x16x16.F32.BF16 R96, gdesc[UR8].tnspA, R96 ;  /* 0x20200000086079f0 */ /* 0x000fe80008701860 */
[----:B------:R-:W-:Y:S04]  /*3bd0*/  HGMMA.64x16x16.F32.BF16 R96, gdesc[UR12].tnspA, R96 ;  /* 0x202000000c6079f0 */ /* 0x000fe80008701860 */
[----:B------:R-:W-:Y:S04]  /*3be0*/  HGMMA.64x16x16.F32.BF16 R96, gdesc[UR16].tnspA, R96 ;  /* 0x20200000106079f0 */ /* 0x000fe80008701860 */
[----:B------:R-:W-:Y:S01]  /*3bf0*/  HGMMA.64x16x16.F32.BF16 R96, gdesc[UR20].tnspA, R96 ;  /* 0x20200000146079f0 */ /* 0x000fe20008701860 */
[----:B------:R0:W-:Y:S04]  /*3c00*/  STL [R1+0x6c], R18 ;  /* 0x00006c1201007387 */ /* 0x0001e80000100800 */
[----:B------:R-:W2:Y:S04]  /*3c10*/  LDL.64 R238, [R1+0x50] ;  /* 0x0000500001ee7983 */ /* 0x000ea80000100a00 */
[----:B------:R-:W3:Y:S04]  /*3c20*/  LDL.64 R242, [R1+0x48] ;  /* 0x0000480001f27983 */ /* 0x000ee80000100a00 */
[----:B------:R-:W4:Y:S04]  /*3c30*/  LDL.64 R246, [R1+0x40] ;  /* 0x0000400001f67983 */ /* 0x000f280000100a00 */
[----:B------:R-:W5:Y:S04]  /*3c40*/  LDL.64 R244, [R1+0x38] ;  /* 0x0000380001f47983 */ /* 0x000f680000100a00 */
[----:B------:R-:W5:Y:S01]  /*3c50*/  LDL.64 R240, [R1+0x30] ;  /* 0x0000300001f07983 */ /* 0x000f620000100a00 */
[----:B------:R-:W-:Y:S01]  /*3c60*/  UMOV UR58, UR48 ;  /* 0x00000030003a7c82 */ /* 0x000fe20008000000 */
[----:B------:R-:W-:Y:S01]  /*3c70*/  HGMMA.64x16x16.F32.BF16 R96, gdesc[UR24].tnspA, R96 ;  /* 0x20200000186079f0 */ /* 0x000fe20008701860 */
[----:B------:R-:W-:Y:S01]  /*3c80*/  UMOV UR59, UR49 ;  /* 0x00000031003b7c82 */ /* 0x000fe20008000000 */
[----:B------:R-:W-:Y:S01]  /*3c90*/  R2UR UR51, R104 ;  /* 0x00000000683372ca */ /* 0x000fe200000e0000 */
[----:B------:R-:W5:Y:S01]  /*3ca0*/  LDL.64 R236, [R1+0x28] ;  /* 0x0000280001ec7983 */ /* 0x000f620000100a00 */
[----:B------:R-:W-:-:S02]  /*3cb0*/  R2UR UR50, R23 ;  /* 0x00000000173272ca */ /* 0x000fc400000e0000 */
[----:B-1----:R-:W-:Y:S01]  /*3cc0*/  MOV R200, UR7 ;  /* 0x0000000700c87c02 */ /* 0x002fe20008000f00 */
[----:B------:R-:W5:Y:S01]  /*3cd0*/  LDL.64 R250, [R1+0x20] ;  /* 0x0000200001fa7983 */ /* 0x000f620000100a00 */
[----:B------:R-:W-:Y:S02]  /*3ce0*/  MOV R201, UR6 ;  /* 0x0000000600c97c02 */ /* 0x000fe40008000f00 */
[----:B------:R-:W-:Y:S01]  /*3cf0*/  R2UR UR55, R22 ;  /* 0x00000000163772ca */ /* 0x000fe200000e0000 */
[----:B------:R-:W5:Y:S01]  /*3d00*/  LDL.64 R248, [R1+0x18] ;  /* 0x0000180001f87983 */ /* 0x000f620000100a00 */
[----:B------:R-:W-:Y:S04]  /*3d10*/  HGMMA.64x16x16.F32.BF16 R96, gdesc[UR28].tnspA, R96 ;  /* 0x202000001c6079f0 */ /* 0x000fe80008701860 */
[----:B------:R-:W-:Y:S04]  /*3d20*/  HGMMA.64x16x16.F32.BF16 R96, gdesc[UR32].tnspA, R96 ;  /* 0x20200000206079f0 */ /* 0x000fe80008701860 */
[----:B------:R-:W-:Y:S04]  /*3d30*/  HGMMA.64x16x16.F32.BF16 R96, gdesc[UR36].tnspA, R96 ;  /* 0x20200000246079f0 */ /* 0x000fe80008701860 */
[----:B------:R-:W-:Y:S01]  /*3d40*/  HGMMA.64x16x16.F32.BF16 R96, gdesc[UR40].tnspA, R96 ;  /* 0x20200000286079f0 */ /* 0x000fe20008701860 */
[----:B------:R-:W-:-:S02]  /*3d50*/  R2UR UR49, R106 ;  /* 0x000000006a3172ca */ /* 0x000fc400000e0000 */
[----:B------:R-:W-:Y:S01]  /*3d60*/  R2UR UR48, R105 ;  /* 0x00000000693072ca */ /* 0x000fe200000e0000 */
[----:B------:R-:W-:Y:S01]  /*3d70*/  HGMMA.64x16x16.F32.BF16 R96, gdesc[UR44].tnspA, R96 ;  /* 0x202000002c6079f0 */ /* 0x000fe20008701860 */
[----:B------:R-:W-:Y:S01]  /*3d80*/  UMOV UR6, UR52 ;  /* 0x0000003400067c82 */ /* 0x000fe20008000000 */
[----:B------:R-:W-:Y:S01]  /*3d90*/  UMOV UR7, UR53 ;  /* 0x0000003500077c82 */ /* 0x000fe20008000000 */
[----:B------:R-:W-:Y:S02]  /*3da0*/  R2UR UR54, R20 ;  /* 0x00000000143672ca */ /* 0x000fe400000e0000 */
[----:B------:R-:W-:Y:S02]  /*3db0*/  R2UR UR53, R21 ;  /* 0x00000000153572ca */ /* 0x000fe400000e0000 */
[----:B------:R-:W-:Y:S02]  /*3dc0*/  R2UR UR52, R19 ;  /* 0x00000000133472ca */ /* 0x000fe400000e0000 */
[----:B------:R-:W-:-:S02]  /*3dd0*/  MOV R210, UR43 ;  /* 0x0000002b00d27c02 */ /* 0x000fc40008000f00 */
[----:B------:R-:W-:Y:S01]  /*3de0*/  MOV R211, UR42 ;  /* 0x0000002a00d37c02 */ /* 0x000fe20008000f00 */
[----:B------:R-:W-:Y:S01]  /*3df0*/  HGMMA.64x16x16.F32.BF16 R96, gdesc[UR48].tnspA, R96 ;  /* 0x20200000306079f0 */ /* 0x000fe20008701860 */
[----:B--2---:R-:W-:Y:S02]  /*3e00*/  R2UR UR42, R238 ;  /* 0x00000000ee2a72ca */ /* 0x004fe400000e0000 */
[----:B------:R-:W-:Y:S02]  /*3e10*/  R2UR UR43, R239 ;  /* 0x00000000ef2b72ca */ /* 0x000fe400000e0000 */
[----:B------:R-:W-:Y:S01]  /*3e20*/  MOV R220, UR41 ;  /* 0x0000002900dc7c02 */ /* 0x000fe20008000f00 */
[----:B------:R-:W-:Y:S01]  /*3e30*/  UMOV UR41, UR57 ;  /* 0x0000003900297c82 */ /* 0x000fe20008000000 */
[----:B------:R-:W-:Y:S01]  /*3e40*/  MOV R221, UR40 ;  /* 0x0000002800dd7c02 */ /* 0x000fe20008000f00 */
[----:B------:R-:W-:Y:S01]  /*3e50*/  UMOV UR40, UR56 ;  /* 0x0000003800287c82 */ /* 0x000fe20008000000 */
[----:B------:R-:W-:-:S02]  /*3e60*/  MOV R202, UR35 ;  /* 0x0000002300ca7c02 */ /* 0x000fc40008000f00 */
[----:B------:R-:W-:Y:S01]  /*3e70*/  MOV R203, UR34 ;  /* 0x0000002200cb7c02 */ /* 0x000fe20008000f00 */
[----:B------:R-:W-:Y:S04]  /*3e80*/  HGMMA.64x16x16.F32.BF16 R96, gdesc[UR52].tnspA, R96 ;  /* 0x20200000346079f0 */ /* 0x000fe80008701860 */
[----:B------:R-:W-:Y:S01]  /*3e90*/  HGMMA.64x16x16.F32.BF16 R88, gdesc[UR40].tnspA, RZ, !UPT ;  /* 0x20200000285879f0 */ /* 0x000fe2000c7018ff */
[----:B---3--:R-:W-:Y:S02]  /*3ea0*/  R2UR UR34, R242 ;  /* 0x00000000f22272ca */ /* 0x008fe400000e0000 */
[----:B------:R-:W-:Y:S02]  /*3eb0*/  R2UR UR35, R243 ;  /* 0x00000000f32372ca */ /* 0x000fe400000e0000 */
[----:B------:R-:W-:Y:S01]  /*3ec0*/  MOV R204, UR33 ;  /* 0x0000002100cc7c02 */ /* 0x000fe20008000f00 */
[----:B------:R-:W-:Y:S01]  /*3ed0*/  UMOV UR33, UR5 ;  /* 0x0000000500217c82 */ /* 0x000fe20008000000 */
[----:B------:R-:W-:Y:S01]  /*3ee0*/  MOV R205, UR32 ;  /* 0x0000002000cd7c02 */ /* 0x000fe20008000f00 */
[----:B------:R-:W-:Y:S01]  /*3ef0*/  UMOV UR32, UR4 ;  /* 0x0000000400207c82 */ /* 0x000fe20008000000 */
[----:B------:R-:W-:Y:S01]  /*3f00*/  MOV R19, UR27 ;  /* 0x0000001b00137c02 */ /* 0x000fe20008000f00 */
[----:B------:R-:W2:Y:S01]  /*3f10*/  LDL.64 R242, [R1] ;  /* 0x0000000001f27983 */ /* 0x000ea20000100a00 */
[----:B------:R-:W-:-:S02]  /*3f20*/  MOV R20, UR26 ;  /* 0x0000001a00147c02 */ /* 0x000fc40008000f00 */
[----:B----4-:R-:W-:-:S03]  /*3f30*/  R2UR UR26, R246 ;  /* 0x00000000f61a72ca */ /* 0x010fc600000e0000 */
[----:B------:R-:W-:Y:S01]  /*3f40*/  HGMMA.64x16x16.F32.BF16 R88, gdesc[UR32].tnspA, R88 ;  /* 0x20200000205879f0 */ /* 0x000fe20008701858 */
[----:B------:R-:W-:Y:S02]  /*3f50*/  R2UR UR27, R247 ;  /* 0x00000000f71b72ca */ /* 0x000fe400000e0000 */
[----:B------:R-:W-:Y:S01]  /*3f60*/  MOV R21, UR25 ;  /* 0x0000001900157c02 */ /* 0x000fe20008000f00 */
[----:B------:R-:W-:Y:S01]  /*3f70*/  UMOV UR25, UR59 ;  /* 0x0000003b00197c82 */ /* 0x000fe20008000000 */
[----:B------:R-:W-:Y:S01]  /*3f80*/  MOV R22, UR24 ;  /* 0x0000001800167c02 */ /* 0x000fe20008000f00 */
[----:B------:R-:W-:Y:S01]  /*3f90*/  UMOV UR24, UR58 ;  /* 0x0000003a00187c82 */ /* 0x000fe20008000000 */
[----:B------:R-:W3:Y:S01]  /*3fa0*/  LDL.64 R246, [R1+0x10] ;  /* 0x0000100001f67983 */ /* 0x000ee20000100a00 */
[----:B------:R-:W-:Y:S02]  /*3fb0*/  MOV R23, UR31 ;  /* 0x0000001f00177c02 */ /* 0x000fe40008000f00 */
[----:B------:R-:W-:-:S02]  /*3fc0*/  MOV R104, UR30 ;  /* 0x0000001e00687c02 */ /* 0x000fc40008000f00 */
[----:B-----5:R-:W-:Y:S02]  /*3fd0*/  R2UR UR30, R244 ;  /* 0x00000000f41e72ca */ /* 0x020fe400000e0000 */
[----:B------:R-:W-:Y:S01]  /*3fe0*/  HGMMA.64x16x16.F32.BF16 R88, gdesc[UR24].tnspA, R88 ;  /* 0x20200000185879f0 */ /* 0x000fe20008701858 */
[----:B------:R-:W-:Y:S02]  /*3ff0*/  R2UR UR31, R245 ;  /* 0x00000000f51f72ca */ /* 0x000fe400000e0000 */
[----:B------:R-:W-:Y:S01]  /*4000*/  MOV R105, UR29 ;  /* 0x0000001d00697c02 */ /* 0x000fe20008000f00 */
[----:B------:R-:W-:Y:S01]  /*4010*/  UMOV UR29, UR7 ;  /* 0x00000007001d7c82 */ /* 0x000fe20008000000 */
[----:B------:R-:W-:Y:S01]  /*4020*/  MOV R106, UR28 ;  /* 0x0000001c006a7c02 */ /* 0x000fe20008000f00 */
[----:B------:R-:W-:Y:S01]  /*4030*/  UMOV UR28, UR6 ;  /* 0x00000006001c7c82 */ /* 0x000fe20008000000 */
[----:B------:R-:W4:Y:S01]  /*4040*/  LDL.64 R244, [R1+0x8] ;  /* 0x0000080001f47983 */ /* 0x000f220000100a00 */
[----:B------:R-:W-:-:S02]  /*4050*/  MOV R206, UR39 ;  /* 0x0000002700ce7c02 */ /* 0x000fc40008000f00 */
[----:B------:R-:W-:Y:S02]  /*4060*/  MOV R207, UR38 ;  /* 0x0000002600cf7c02 */ /* 0x000fe40008000f00 */
[----:B------:R-:W-:Y:S02]  /*4070*/  R2UR UR38, R240 ;  /* 0x00000000f02672ca */ /* 0x000fe400000e0000 */
[----:B------:R-:W-:Y:S01]  /*4080*/  HGMMA.64x16x16.F32.BF16 R88, gdesc[UR28].tnspA, R88 ;  /* 0x202000001c5879f0 */ /* 0x000fe20008701858 */
[----:B------:R-:W-:Y:S02]  /*4090*/  R2UR UR39, R241 ;  /* 0x00000000f12772ca */ /* 0x000fe400000e0000 */
[----:B------:R-:W-:Y:S01]  /*40a0*/  MOV R208, UR37 ;  /* 0x0000002500d07c02 */ /* 0x000fe20008000f00 */
[----:B------:R-:W-:Y:S01]  /*40b0*/  UMOV UR37, UR9 ;  /* 0x0000000900257c82 */ /* 0x000fe20008000000 */
[----:B------:R-:W-:Y:S01]  /*40c0*/  MOV R209, UR36 ;  /* 0x0000002400d17c02 */ /* 0x000fe20008000f00 */
[----:B------:R-:W-:Y:S01]  /*40d0*/  UMOV UR36, UR8 ;  /* 0x0000000800247c82 */ /* 0x000fe20008000000 */
[----:B------:R-:W-:-:S02]  /*40e0*/  MOV R222, UR47 ;  /* 0x0000002f00de7c02 */ /* 0x000fc40008000f00 */
[----:B------:R-:W-:Y:S02]  /*40f0*/  MOV R223, UR46 ;  /* 0x0000002e00df7c02 */ /* 0x000fe40008000f00 */
[----:B------:R-:W-:Y:S02]  /*4100*/  R2UR UR46, R236 ;  /* 0x00000000ec2e72ca */ /* 0x000fe400000e0000 */
[----:B------:R-:W-:Y:S01]  /*4110*/  R2UR UR47, R237 ;  /* 0x00000000ed2f72ca */ /* 0x000fe200000e0000 */
[----:B------:R-:W-:Y:S01]  /*4120*/  HGMMA.64x16x16.F32.BF16 R88, gdesc[UR36].tnspA, R88 ;  /* 0x20200000245879f0 */ /* 0x000fe20008701858 */
        /* <DEDUP_REMOVED lines=13> */
[----:B------:R-:W-:-:S02]  /*4200*/  R2UR UR26, R248 ;  /* 0x00000000f81a72ca */ /* 0x000fc400000e0000 */
[----:B------:R-:W-:-:S05]  /*4210*/  R2UR UR27, R249 ;  /* 0x00000000f91b72ca */ /* 0x000fca00000e0000 */
[----:B------:R-:W-:Y:S01]  /*4220*/  HGMMA.64x16x16.F32.BF16 R88, gdesc[UR52].tnspA, R88 ;  /* 0x20200000345879f0 */ /* 0x000fe20008701858 */
[----:B------:R-:W-:Y:S01]  /*4230*/  UMOV UR24, UR20 ;  /* 0x0000001400187c82 */ /* 0x000fe20008000000 */
[----:B------:R-:W-:-:S06]  /*4240*/  UMOV UR25, UR21 ;  /* 0x0000001500197c82 */ /* 0x000fcc0008000000 */
[----:B------:R-:W-:Y:S01]  /*4250*/  HGMMA.64x16x16.F32.BF16 R88, gdesc[UR24].tnspA, R88 ;  /* 0x20200000185879f0 */ /* 0x000fe20008701858 */
[----:B------:R-:W-:Y:S02]  /*4260*/  R2UR UR25, R21 ;  /* 0x00000000151972ca */ /* 0x000fe400000e0000 */
[----:B------:R-:W-:Y:S02]  /*4270*/  R2UR UR24, R22 ;  /* 0x00000000161872ca */ /* 0x000fe400000e0000 */
[----:B---3--:R-:W-:Y:S02]  /*4280*/  R2UR UR30, R246 ;  /* 0x00000000f61e72ca */ /* 0x008fe400000e0000 */
[----:B------:R-:W-:-:S07]  /*4290*/  R2UR UR31, R247 ;  /* 0x00000000f71f72ca */ /* 0x000fce00000e0000 */
[----:B------:R-:W-:Y:S02]  /*42a0*/  UMOV UR29, UR25 ;  /* 0x00000019001d7c82 */ /* 0x000fe40008000000 */
[----:B------:R-:W-:-:S04]  /*42b0*/  UMOV UR28, UR24 ;  /* 0x00000018001c7c82 */ /* 0x000fc80008000000 */
[----:B------:R-:W-:Y:S01]  /*42c0*/  HGMMA.64x16x16.F32.BF16 R88, gdesc[UR28].tnspA, R88 ;  /* 0x202000001c5879f0 */ /* 0x000fe20008701858 */
[----:B------:R-:W-:Y:S02]  /*42d0*/  R2UR UR29, R105 ;  /* 0x00000000691d72ca */ /* 0x000fe400000e0000 */
[----:B------:R-:W-:Y:S02]  /*42e0*/  R2UR UR28, R106 ;  /* 0x000000006a1c72ca */ /* 0x000fe400000e0000 */
[----:B----4-:R-:W-:Y:S02]  /*42f0*/  R2UR UR34, R244 ;  /* 0x00000000f42272ca */ /* 0x010fe400000e0000 */
[----:B------:R-:W-:-:S07]  /*4300*/  R2UR UR35, R245 ;  /* 0x00000000f52372ca */ /* 0x000fce00000e0000 */
[----:B------:R-:W-:Y:S02]  /*4310*/  UMOV UR33, UR29 ;  /* 0x0000001d00217c82 */ /* 0x000fe40008000000 */
[----:B------:R-:W-:-:S04]  /*4320*/  UMOV UR32, UR28 ;  /* 0x0000001c00207c82 */ /* 0x000fc80008000000 */
[----:B------:R-:W-:Y:S01]  /*4330*/  HGMMA.64x16x16.F32.BF16 R88, gdesc[UR32].tnspA, R88 ;  /* 0x20200000205879f0 */ /* 0x000fe20008701858 */
[----:B------:R-:W-:Y:S02]  /*4340*/  R2UR UR33, R204 ;  /* 0x00000000cc2172ca */ /* 0x000fe400000e0000 */
[----:B------:R-:W-:Y:S02]  /*4350*/  R2UR UR32, R205 ;  /* 0x00000000cd2072ca */ /* 0x000fe400000e0000 */
[----:B--2---:R-:W-:Y:S02]  /*4360*/  R2UR UR38, R242 ;  /* 0x00000000f22672ca */ /* 0x004fe400000e0000 */
[----:B------:R-:W-:-:S07]  /*4370*/  R2UR UR39, R243 ;  /* 0x00000000f32772ca */ /* 0x000fce00000e0000 */
[----:B------:R-:W-:Y:S02]  /*4380*/  UMOV UR37, UR33 ;  /* 0x0000002100257c82 */ /* 0x000fe40008000000 */
[----:B------:R-:W-:-:S04]  /*4390*/  UMOV UR36, UR32 ;  /* 0x0000002000247c82 */ /* 0x000fc80008000000 */
[----:B------:R-:W-:Y:S01]  /*43a0*/  HGMMA.64x16x16.F32.BF16 R88, gdesc[UR36].tnspA, R88 ;  /* 0x20200000245879f0 */ /* 0x000fe20008701858 */
[----:B------:R-:W-:Y:S02]  /*43b0*/  R2UR UR37, R208 ;  /* 0x00000000d02572ca */ /* 0x000fe400000e0000 */
[----:B------:R-:W-:Y:S02]  /*43c0*/  R2UR UR36, R209 ;  /* 0x00000000d12472ca */ /* 0x000fe400000e0000 */
[----:B------:R-:W-:Y:S02]  /*43d0*/  R2UR UR42, R234 ;  /* 0x00000000ea2a72ca */ /* 0x000fe400000e0000 */
        /* <DEDUP_REMOVED lines=13> */
[----:B------:R-:W-:Y:S02]  /*44b0*/  MOV R228, UR51 ;  /* 0x0000003300e47c02 */ /* 0x000fe40008000f00 */
[----:B------:R-:W-:Y:S02]  /*44c0*/  MOV R229, UR50 ;  /* 0x0000003200e57c02 */ /* 0x000fe40008000f00 */
[----:B------:R-:W-:Y:S02]  /*44d0*/  R2UR UR50, R226 ;  /* 0x00000000e23272ca */ /* 0x000fe400000e0000 */
[----:B------:R-:W-:-:S02]  /*44e0*/  R2UR UR51, R227 ;  /* 0x00000000e33372ca */ /* 0x000fc400000e0000 */
[----:B------:R-:W-:Y:S01]  /*44f0*/  MOV R232, UR49 ;  /* 0x0000003100e87c02 */ /* 0x000fe20008000f00 */
[----:B------:R-:W-:Y:S01]  /*4500*/  UMOV UR49, UR45 ;  /* 0x0000002d00317c82 */ /* 0x000fe20008000000 */
[----:B------:R-:W-:Y:S01]  /*4510*/  MOV R233, UR48 ;  /* 0x0000003000e97c02 */ /* 0x000fe20008000f00 */
[----:B------:R-:W-:-:S08]  /*4520*/  UMOV UR48, UR44 ;  /* 0x0000002c00307c82 */ /* 0x000fd00008000000 */
[----:B------:R-:W-:Y:S01]  /*4530*/  HGMMA.64x16x16.F32.BF16 R88, gdesc[UR48].tnspA, R88 ;  /* 0x20200000305879f0 */ /* 0x000fe20008701858 */
[----:B------:R-:W-:Y:S02]  /*4540*/  R2UR UR49, R232 ;  /* 0x00000000e83172ca */ /* 0x000fe400000e0000 */
[----:B------:R-:W-:Y:S02]  /*4550*/  R2UR UR48, R233 ;  /* 0x00000000e93072ca */ /* 0x000fe400000e0000 */
[----:B------:R-:W-:Y:S02]  /*4560*/  R2UR UR54, R218 ;  /* 0x00000000da3672ca */ /* 0x000fe400000e0000 */
[----:B------:R-:W-:-:S07]  /*4570*/  R2UR UR55, R219 ;  /* 0x00000000db3772ca */ /* 0x000fce00000e0000 */
[----:B------:R-:W-:Y:S02]  /*4580*/  UMOV UR53, UR49 ;  /* 0x0000003100357c82 */ /* 0x000fe40008000000 */
[----:B------:R-:W-:Y:S01]  /*4590*/  UMOV UR52, UR48 ;  /* 0x0000003000347c82 */ /* 0x000fe20008000000 */
[----:B------:R-:W-:Y:S02]  /*45a0*/  R2UR UR35, R202 ;  /* 0x00000000ca2372ca */ /* 0x000fe400000e0000 */
[----:B------:R-:W-:Y:S01]  /*45b0*/  R2UR UR34, R203 ;  /* 0x00000000cb2272ca */ /* 0x000fe200000e0000 */
[----:B------:R-:W-:Y:S01]  /*45c0*/  IMAD.WIDE R202, R3, 0x2, R212 ;  /* 0x0000000203ca7825 */ /* 0x000fe200078e02d4 */
[----:B------:R-:W-:-:S05]  /*45d0*/  R2UR UR31, R23 ;  /* 0x00000000171f72ca */ /* 0x000fca00000e0000 */
[----:B------:R-:W2:Y:S01]  /*45e0*/  LDG.E.U16 R202, desc[UR60][R202.64] ;  /* 0x0000003ccaca7981 */ /* 0x000ea2000c1e1500 */
[----:B------:R-:W-:Y:S01]  /*45f0*/  IMAD.WIDE R22, R3, 0x2, R214 ;  /* 0x0000000203167825 */ /* 0x000fe200078e02d6 */
[----:B------:R-:W-:Y:S02]  /*4600*/  R2UR UR27, R19 ;  /* 0x00000000131b72ca */ /* 0x000fe400000e0000 */
[----:B------:R-:W-:Y:S01]  /*4610*/  R2UR UR30, R104 ;  /* 0x00000000681e72ca */ /* 0x000fe200000e0000 */
[----:B------:R-:W-:Y:S01]  /*4620*/  HGMMA.64x16x16.F32.BF16 R88, gdesc[UR52].tnspA, R88 ;  /* 0x20200000345879f0 */ /* 0x000fe20008701858 */
[----:B------:R1:W3:Y:S01]  /*4630*/  LDG.E.U16 R19, desc[UR60][R22.64] ;  /* 0x0000003c16137981 */ /* 0x0002e2000c1e1500 */
[----:B------:R-:W-:Y:S01]  /*4640*/  IMAD.WIDE R104, R3, 0x2, R176 ;  /* 0x0000000203687825 */ /* 0x000fe200078e02b0 */
[----:B------:R-:W-:Y:S02]  /*4650*/  R2UR UR39, R206 ;  /* 0x00000000ce2772ca */ /* 0x000fe400000e0000 */
[----:B------:R-:W-:Y:S01]  /*4660*/  R2UR UR38, R207 ;  /* 0x00000000cf2672ca */ /* 0x000fe200000e0000 */
[C---:B------:R-:W-:Y:S01]  /*4670*/  IMAD.WIDE R208, R3.reuse, 0x2, R184 ;  /* 0x0000000203d07825 */ /* 0x040fe200078e02b8 */
[----:B------:R-:W-:Y:S01]  /*4680*/  R2UR UR47, R222 ;  /* 0x00000000de2f72ca */ /* 0x000fe200000e0000 */
[----:B------:R-:W4:Y:S02]  /*4690*/  LDG.E.U16 R104, desc[UR60][R104.64] ;  /* 0x0000003c68687981 */ /* 0x000f24000c1e1500 */
[----:B-1----:R-:W-:Y:S01]  /*46a0*/  IMAD.WIDE R22, R3, 0x2, R178 ;  /* 0x0000000203167825 */ /* 0x002fe200078e02b2 */
[----:B------:R-:W-:-:S03]  /*46b0*/  R2UR UR46, R223 ;  /* 0x00000000df2e72ca */ /* 0x000fc600000e0000 */
[C---:B------:R-:W-:Y:S02]  /*46c0*/  IMAD.WIDE R206, R3.reuse, 0x2, R182 ;  /* 0x0000000203ce7825 */ /* 0x040fe400078e02b6 */
[----:B------:R-:W5:Y:S02]  /*46d0*/  LDG.E.U16 R23, desc[UR60][R22.64] ;  /* 0x0000003c16177981 */ /* 0x000f64000c1e1500 */
[C---:B------:R-:W-:Y:S02]  /*46e0*/  IMAD.WIDE R204, R3.reuse, 0x2, R186 ;  /* 0x0000000203cc7825 */ /* 0x040fe400078e02ba */
[----:B------:R1:W5:Y:S02]  /*46f0*/  LDG.E.U16 R106, desc[UR60][R206.64] ;  /* 0x0000003cce6a7981 */ /* 0x000364000c1e1500 */
[C---:B------:R-:W-:Y:S02]  /*4700*/  IMAD.WIDE R222, R3.reuse, 0x2, R190 ;  /* 0x0000000203de7825 */ /* 0x040fe400078e02be */
[----:B------:R0:W5:Y:S02]  /*4710*/  LDG.E.U16 R105, desc[UR60][R204.64] ;  /* 0x0000003ccc697981 */ /* 0x000164000c1e1500 */
[----:B------:R-:W-:-:S02]  /*4720*/  IMAD.WIDE R224, R3, 0x2, R194 ;  /* 0x0000000203e07825 */ /* 0x000fc400078e02c2 */
[----:B------:R0:W5:Y:S02]  /*4730*/  LDG.E.U16 R22, desc[UR60][R208.64] ;  /* 0x0000003cd0167981 */ /* 0x000164000c1e1500 */
[C---:B-1----:R-:W-:Y:S01]  /*4740*/  IMAD.WIDE R206, R3.reuse, 0x2, R192 ;  /* 0x0000000203ce7825 */ /* 0x042fe200078e02c0 */
[----:B------:R-:W-:Y:S01]  /*4750*/  R2UR UR26, R20 ;  /* 0x00000000141a72ca */ /* 0x000fe200000e0000 */
[----:B------:R-:W5:Y:S02]  /*4760*/  LDG.E.U16 R222, desc[UR60][R222.64] ;  /* 0x0000003cdede7981 */ /* 0x000f64000c1e1500 */
[C---:B0-----:R-:W-:Y:S01]  /*4770*/  IMAD.WIDE R204, R3.reuse, 0x2, R198 ;  /* 0x0000000203cc7825 */ /* 0x041fe200078e02c6 */
[----:B------:R-:W-:Y:S01]  /*4780*/  R2UR UR43, R210 ;  /* 0x00000000d22b72ca */ /* 0x000fe200000e0000 */
[----:B------:R-:W5:Y:S02]  /*4790*/  LDG.E.U16 R224, desc[UR60][R224.64] ;  /* 0x0000003ce0e07981 */ /* 0x000f64000c1e1500 */
[----:B------:R-:W-:Y:S01]  /*47a0*/  IMAD.WIDE R208, R3, 0x2, R188 ;  /* 0x0000000203d07825 */ /* 0x000fe200078e02bc */
[----:B------:R-:W-:-:S03]  /*47b0*/  R2UR UR42, R211 ;  /* 0x00000000d32a72ca */ /* 0x000fc600000e0000 */
[----:B------:R-:W-:Y:S01]  /*47c0*/  IMAD.WIDE R20, R3, 0x2, R174 ;  /* 0x0000000203147825 */ /* 0x000fe200078e02ae */
[----:B------:R0:W5:Y:S01]  /*47d0*/  LDG.E.U16 R203, desc[UR60][R208.64] ;  /* 0x0000003cd0cb7981 */ /* 0x000162000c1e1500 */
[----:B------:R-:W-:Y:S02]  /*47e0*/  R2UR UR53, R238 ;  /* 0x00000000ee3572ca */ /* 0x000fe400000e0000 */
[----:B------:R-:W-:Y:S01]  /*47f0*/  R2UR UR52, R239 ;  /* 0x00000000ef3472ca */ /* 0x000fe200000e0000 */
[----:B------:R1:W5:Y:S01]  /*4800*/  LDG.E.U16 R223, desc[UR60][R206.64] ;  /* 0x0000003ccedf7981 */ /* 0x000362000c1e1500 */
[----:B------:R-:W-:-:S03]  /*4810*/  IMAD.WIDE R210, R3, 0x2, R180 ;  /* 0x0000000203d27825 */ /* 0x000fc600078e02b4 */
[----:B------:R1:W5:Y:S01]  /*4820*/  LDG.E.U16 R225, desc[UR60][R204.64] ;  /* 0x0000003ccce17981 */ /* 0x000362000c1e1500 */
[C---:B0-----:R-:W-:Y:S01]  /*4830*/  IMAD.WIDE R208, R3.reuse, 0x2, R168 ;  /* 0x0000000203d07825 */ /* 0x041fe200078e02a8 */
[----:B------:R-:W-:Y:S02]  /*4840*/  R2UR UR58, R216 ;  /* 0x00000000d83a72ca */ /* 0x000fe400000e0000 */
[----:B------:R-:W5:Y:S01]  /*4850*/  LDG.E.U16 R20, desc[UR60][R20.64] ;  /* 0x0000003c14147981 */ /* 0x000f62000c1e1500 */
[----:B-1----:R-:W-:Y:S01]  /*4860*/  IMAD.WIDE R206, R3, 0x2, R196 ;  /* 0x0000000203ce7825 */ /* 0x002fe200078e02c4 */
[----:B------:R-:W-:Y:S02]  /*4870*/  R2UR UR59, R217 ;  /* 0x00000000d93b72ca */ /* 0x000fe400000e0000 */
[----:B------:R0:W5:Y:S01]  /*4880*/  LDG.E.U16 R232, desc[UR60][R208.64] ;  /* 0x0000003cd0e87981 */ /* 0x000162000c1e1500 */
[----:B------:R-:W-:Y:S01]  /*4890*/  IMAD.WIDE R204, R3, 0x2, R170 ;  /* 0x0000000203cc7825 */ /* 0x000fe200078e02aa */
[----:B------:R-:W-:-:S02]  /*48a0*/  R2UR UR51, R228 ;  /* 0x00000000e43372ca */ /* 0x000fc400000e0000 */
[----:B------:R-:W-:Y:S01]  /*48b0*/  R2UR UR50, R229 ;  /* 0x00000000e53272ca */ /* 0x000fe200000e0000 */
[----:B------:R1:W5:Y:S01]  /*48c0*/  LDG.E.U16 R21, desc[UR60][R210.64] ;  /* 0x0000003cd2157981 */ /* 0x000362000c1e1500 */
[----:B------:R-:W-:-:S03]  /*48d0*/  IMAD.WIDE R220, R3, 0x2, R162 ;  /* 0x0000000203dc7825 */ /* 0x000fc600078e02a2 */
[----:B------:R1:W5:Y:S01]  /*48e0*/  LDG.E.U16 R228, desc[UR60][R204.64] ;  /* 0x0000003ccce47981 */ /* 0x000362000c1e1500 */
[----:B0-----:R-:W-:-:S03]  /*48f0*/  IMAD.WIDE R208, R3, 0x2, R158 ;  /* 0x0000000203d07825 */ /* 0x001fc600078e029e */
[----:B------:R0:W5:Y:S01]  /*4900*/  LDG.E.U16 R229, desc[UR60][R206.64] ;  /* 0x0000003ccee57981 */ /* 0x000162000c1e1500 */
[C---:B-1----:R-:W-:Y:S01]  /*4910*/  IMAD.WIDE R210, R3.reuse, 0x2, R166 ;  /* 0x0000000203d27825 */ /* 0x042fe200078e02a6 */
[----:B------:R-:W-:Y:S02]  /*4920*/  R2UR UR55, R236 ;  /* 0x00000000ec3772ca */ /* 0x000fe400000e0000 */
[----:B------:R1:W5:Y:S01]  /*4930*/  LDG.E.U16 R239, desc[UR60][R208.64] ;  /* 0x0000003cd0ef7981 */ /* 0x000362000c1e1500 */
[----:B------:R-:W-:Y:S01]  /*4940*/  IMAD.WIDE R204, R3, 0x2, R164 ;  /* 0x0000000203cc7825 */ /* 0x000fe200078e02a4 */
[----:B------:R-:W-:Y:S02]  /*4950*/  R2UR UR54, R237 ;  /* 0x00000000ed3672ca */ /* 0x000fe400000e0000 */
[----:B------:R1:W5:Y:S01]  /*4960*/  LDG.E.U16 R233, desc[UR60][R210.64] ;  /* 0x0000003cd2e97981 */ /* 0x000362000c1e1500 */
[----:B0-----:R-:W-:Y:S01]  /*4970*/  IMAD.WIDE R206, R3, 0x2, R160 ;  /* 0x0000000203ce7825 */ /* 0x001fe200078e02a0 */
[----:B------:R-:W-:-:S02]  /*4980*/  MOV R240, UR57 ;  /* 0x0000003900f07c02 */ /* 0x000fc40008000f00 */
[----:B------:R0:W5:Y:S01]  /*4990*/  LDG.E.U16 R236, desc[UR60][R220.64] ;  /* 0x0000003cdcec7981 */ /* 0x000162000c1e1500 */
[----:B------:R-:W-:Y:S01]  /*49a0*/  MOV R241, UR56 ;  /* 0x0000003800f17c02 */ /* 0x000fe20008000f00 */
[C---:B-1----:R-:W-:Y:S02]  /*49b0*/  IMAD.WIDE R208, R3.reuse, 0x2, R146 ;  /* 0x0000000203d07825 */ /* 0x042fe400078e0292 */
[----:B------:R1:W5:Y:S01]  /*49c0*/  LDG.E.U16 R237, desc[UR60][R204.64] ;  /* 0x0000003ccced7981 */ /* 0x000362000c1e1500 */
[----:B------:R-:W-:Y:S01]  /*49d0*/  UMOV UR56, UR52 ;  /* 0x0000003400387c82 */ /* 0x000fe20008000000 */
[C---:B------:R-:W-:Y:S02]  /*49e0*/  IMAD.WIDE R210, R3.reuse, 0x2, R156 ;  /* 0x0000000203d27825 */ /* 0x040fe400078e029c */
[----:B------:R1:W5:Y:S01]  /*49f0*/  LDG.E.U16 R238, desc[UR60][R206.64] ;  /* 0x0000003cceee7981 */ /* 0x000362000c1e1500 */
[----:B------:R-:W-:Y:S01]  /*4a00*/  UMOV UR57, UR53 ;  /* 0x0000003500397c82 */ /* 0x000fe20008000000 */
[C---:B0-----:R-:W-:Y:S01]  /*4a10*/  IMAD.WIDE R220, R3.reuse, 0x2, R154 ;  /* 0x0000000203dc7825 */ /* 0x041fe200078e029a */
[----:B------:R-:W-:Y:S01]  /*4a20*/  HGMMA.64x16x16.F32.BF16 R88, gdesc[UR56].tnspA, R88, gsb0 ;  /* 0x20200000385879f0 */ /* 0x000fe20008001858 */
[----:B------:R0:W5:Y:S02]  /*4a30*/  LDG.E.U16 R244, desc[UR60][R208.64] ;  /* 0x0000003cd0f47981 */ /* 0x000164000c1e1500 */
[----:B-1----:R-:W-:-:S04]  /*4a40*/  IMAD.WIDE R204, R3, 0x2, R152 ;  /* 0x0000000203cc7825 */ /* 0x002fc800078e0298 */
[----:B------:R-:W-:Y:S01]  /*4a50*/  IMAD.WIDE R206, R3, 0x2, R148 ;  /* 0x0000000203ce7825 */ /* 0x000fe200078e0294 */
[----:B------:R-:W-:Y:S01]  /*4a60*/  R2UR UR57, R240 ;  /* 0x00000000f03972ca */ /* 0x000fe200000e0000 */
[----:B------:R1:W5:Y:S01]  /*4a70*/  LDG.E.U16 R242, desc[UR60][R204.64] ;  /* 0x0000003cccf27981 */ /* 0x000362000c1e1500 */
[----:B------:R-:W-:Y:S01]  /*4a80*/  R2UR UR56, R241 ;  /* 0x00000000f13872ca */ /* 0x000fe200000e0000 */
[C---:B0-----:R-:W-:Y:S02]  /*4a90*/  IMAD.WIDE R208, R3.reuse, 0x2, R140 ;  /* 0x0000000203d07825 */ /* 0x041fe400078e028c */
[----:B------:R0:W5:Y:S04]  /*4aa0*/  LDG.E.U16 R240, desc[UR60][R210.64] ;  /* 0x0000003cd2f07981 */ /* 0x000168000c1e1500 */
[----:B------:R0:W5:Y:S01]  /*4ab0*/  LDG.E.U16 R241, desc[UR60][R220.64] ;  /* 0x0000003cdcf17981 */ /* 0x000162000c1e1500 */
[----:B-1----:R-:W-:-:S03]  /*4ac0*/  IMAD.WIDE R204, R3, 0x2, R142 ;  /* 0x0000000203cc7825 */ /* 0x002fc600078e028e */
[----:B------:R1:W5:Y:S01]  /*4ad0*/  LDG.E.U16 R243, desc[UR60][R206.64] ;  /* 0x0000003ccef37981 */ /* 0x000362000c1e1500 */
[----:B0-----:R-:W-:-:S03]  /*4ae0*/  IMAD.WIDE R210, R3, 0x2, R150 ;  /* 0x0000000203d27825 */ /* 0x001fc600078e0296 */
[----:B------:R-:W5:Y:S01]  /*4af0*/  LDG.E.U16 R204, desc[UR60][R204.64] ;  /* 0x0000003ccccc7981 */ /* 0x000f62000c1e1500 */
[----:B------:R-:W-:-:S03]  /*4b00*/  IMAD.WIDE R220, R3, 0x2, R144 ;  /* 0x0000000203dc7825 */ /* 0x000fc600078e0290 */
[----:B------:R-:W5:Y:S01]  /*4b10*/  LDG.E.U16 R210, desc[UR60][R210.64] ;  /* 0x0000003cd2d27981 */ /* 0x000f62000c1e1500 */
[----:B-1----:R-:W-:-:S03]  /*4b20*/  IMAD.WIDE R206, R3, 0x2, R138 ;  /* 0x0000000203ce7825 */ /* 0x002fc600078e028a */
[----:B------:R-:W5:Y:S04]  /*4b30*/  LDG.E.U16 R220, desc[UR60][R220.64] ;  /* 0x0000003cdcdc7981 */ /* 0x000f68000c1e1500 */
[----:B------:R0:W5:Y:S04]  /*4b40*/  LDG.E.U16 R206, desc[UR60][R206.64] ;  /* 0x0000003ccece7981 */ /* 0x000168000c1e1500 */
[----:B------:R1:W5:Y:S01]  /*4b50*/  LDG.E.U16 R209, desc[UR60][R208.64] ;  /* 0x0000003cd0d17981 */ /* 0x000362000c1e1500 */
[----:B------:R-:W0:Y:S02]  /*4b60*/  S2R R245, SR_TID.X ;  /* 0x0000000000f57919 */ /* 0x000e240000002100 */
[----:B0-----:R-:W-:-:S04]  /*4b70*/  LOP3.LUT R18, R245, 0x3, RZ, 0xc0, !PT ;  /* 0x00000003f5127812 */ /* 0x001fc800078ec0ff */
[CC--:B------:R-:W-:Y:S02]  /*4b80*/  LEA R207, P4, R18.reuse, R14.reuse, 0x1 ;  /* 0x0000000e12cf7211 */ /* 0x0c0fe400078808ff */
[----:B------:R-:W-:Y:S02]  /*4b90*/  LEA R248, P3, R18, R14, 0x1 ;  /* 0x0000000e12f87211 */ /* 0x000fe400078608ff */
[----:B------:R-:W0:Y:S01]  /*4ba0*/  LDC R18, c[0x0][0x238] ;  /* 0x00008e00ff127b82 */ /* 0x000e220000000800 */
[C---:B------:R-:W-:Y:S01]  /*4bb0*/  IADD3 RZ, P0, R207.reuse, 0x9, RZ ;  /* 0x00000009cfff7810 */ /* 0x040fe20007f1e0ff */
[----:B------:R-:W-:Y:S01]  /*4bc0*/  IMAD.X R246, RZ, RZ, R4, P4 ;  /* 0x000000fffff67224 */ /* 0x000fe200020e0604 */
[C---:B------:R-:W-:Y:S01]  /*4bd0*/  IADD3 RZ, P6, R207.reuse, 0x8, RZ ;  /* 0x00000008cfff7810 */ /* 0x040fe20007fde0ff */
[----:B------:R-:W-:Y:S01]  /*4be0*/  VIADD R205, R248, 0x8 ;  /* 0x00000008f8cd7836 */ /* 0x000fe20000000000 */
[C---:B------:R-:W-:Y:S02]  /*4bf0*/  IADD3 RZ, P1, R207.reuse, 0x10, RZ ;  /* 0x00000010cfff7810 */ /* 0x040fe40007f3e0ff */
[----:B------:R-:W-:-:S02]  /*4c00*/  IADD3 RZ, P2, R207, 0x11, RZ ;  /* 0x00000011cfff7810 */ /* 0x000fc40007f5e0ff */
[C---:B------:R-:W-:Y:S02]  /*4c10*/  IADD3 RZ, P4, R207.reuse, 0x18, RZ ;  /* 0x00000018cfff7810 */ /* 0x040fe40007f9e0ff */
[----:B------:R-:W-:Y:S01]  /*4c20*/  IADD3 RZ, P5, R207, 0x19, RZ ;  /* 0x00000019cfff7810 */ /* 0x000fe20007fbe0ff */
[----:B------:R-:W-:Y:S02]  /*4c30*/  VIADD R207, R2, 0x8 ;  /* 0x0000000802cf7836 */ /* 0x000fe40000000000 */
[--C-:B------:R-:W-:Y:S01]  /*4c40*/  IMAD.X R245, RZ, RZ, R246.reuse, P0 ;  /* 0x000000fffff57224 */ /* 0x100fe200000e06f6 */
[-C--:B------:R-:W-:Y:S01]  /*4c50*/  ISETP.GT.U32.AND P0, PT, R205, R2.reuse, PT ;  /* 0x00000002cd00720c */ /* 0x080fe20003f04070 */
[--C-:B------:R-:W-:Y:S01]  /*4c60*/  IMAD.X R221, RZ, RZ, R246.reuse, P1 ;  /* 0x000000ffffdd7224 */ /* 0x100fe200008e06f6 */
[CC--:B------:R-:W-:Y:S01]  /*4c70*/  ISETP.GT.U32.AND P1, PT, R248.reuse, R2.reuse, PT ;  /* 0x00000002f800720c */ /* 0x0c0fe20003f24070 */
[----:B-1----:R-:W-:Y:S01]  /*4c80*/  IMAD.X R208, RZ, RZ, R246, P2 ;  /* 0x000000ffffd07224 */ /* 0x002fe200010e06f6 */
[C---:B------:R-:W-:Y:S01]  /*4c90*/  ISETP.GE.U32.AND P2, PT, R248.reuse, R2, PT ;  /* 0x00000002f800720c */ /* 0x040fe20003f46070 */
[----:B------:R-:W-:Y:S01]  /*4ca0*/  IMAD.X R205, RZ, RZ, R4, P3 ;  /* 0x000000ffffcd7224 */ /* 0x000fe200018e0604 */
[CC--:B------:R-:W-:Y:S01]  /*4cb0*/  ISETP.GE.U32.AND P3, PT, R248.reuse, R207.reuse, PT ;  /* 0x000000cff800720c */ /* 0x0c0fe20003f66070 */
[----:B------:R-:W-:Y:S01]  /*4cc0*/  IMAD.X R211, RZ, RZ, R246, P4 ;  /* 0x000000ffffd37224 */ /* 0x000fe200020e06f6 */
[----:B------:R-:W-:Y:S01]  /*4cd0*/  ISETP.GT.U32.AND P4, PT, R248, R207, PT ;  /* 0x000000cff800720c */ /* 0x000fe20003f84070 */
[----:B------:R-:W-:-:S02]  /*4ce0*/  WARPGROUP.DEPBAR.LE gsb0, 0x0 ;  /* 0x00008000000079c5 */ /* 0x000fc40000010000 */
[C---:B------:R-:W-:Y:S01]  /*4cf0*/  ISETP.GT.U32.AND.EX P1, PT, R205.reuse, RZ, PT, P1 ;  /* 0x000000ffcd00720c */ /* 0x040fe20003f24110 */
[-C--:B0-----:R-:W-:Y:S01]  /*4d00*/  FMUL R250, R98, R18.reuse ;  /* 0x0000001262fa7220 */ /* 0x081fe20000400000 */
[C---:B------:R-:W-:Y:S01]  /*4d10*/  ISETP.GE.U32.AND.EX P2, PT, R205.reuse, RZ, PT, P2 ;  /* 0x000000ffcd00720c */ /* 0x040fe20003f46120 */
[C---:B------:R-:W-:Y:S01]  /*4d20*/  VIADD R247, R248.reuse, 0x10 ;  /* 0x00000010f8f77836 */ /* 0x040fe20000000000 */
[C---:B------:R-:W-:Y:S02]  /*4d30*/  ISETP.GT.U32.AND.EX P4, PT, R205.reuse, RZ, PT, P4 ;  /* 0x000000ffcd00720c */ /* 0x040fe40003f84140 */
[----:B------:R-:W-:Y:S01]  /*4d40*/  ISETP.GE.U32.AND.EX P3, PT, R205, RZ, PT, P3 ;  /* 0x000000ffcd00720c */ /* 0x000fe20003f66130 */
[----:B------:R-:W-:Y:S02]  /*4d50*/  VIADD R205, R248, 0x9 ;  /* 0x00000009f8cd7836 */ /* 0x000fe40000000000 */
[----:B------:R-:W-:Y:S01]  /*4d60*/  FMUL R251, R99, R18 ;  /* 0x0000001263fb7220 */ /* 0x000fe20000400000 */
[----:B------:R-:W-:Y:S01]  /*4d70*/  IMAD.X R99, RZ, RZ, R246, P5 ;  /* 0x000000ffff637224 */ /* 0x000fe200028e06f6 */
[----:B------:R-:W-:Y:S01]  /*4d80*/  FSEL R250, R250, -INF , !P4 ;  /* 0xff800000fafa7808 */ /* 0x000fe20006000000 */
[C---:B------:R-:W-:Y:S01]  /*4d90*/  VIADD R249, R248.reuse, 0x11 ;  /* 0x00000011f8f97836 */ /* 0x040fe20000000000 */
[-C--:B------:R-:W-:Y:S01]  /*4da0*/  ISETP.GT.U32.AND P5, PT, R205, R207.reuse, PT ;  /* 0x000000cfcd00720c */ /* 0x080fe20003fa4070 */
[----:B------:R-:W-:Y:S01]  /*4db0*/  BAR.SYNC.DEFER_BLOCKING 0x0 ;  /* 0x0000000000007b1d */ /* 0x000fe20000010000 */
[----:B------:R-:W-:Y:S01]  /*4dc0*/  ISETP.GT.U32.AND P4, PT, R247, R207, PT ;  /* 0x000000cff700720c */ /* 0x000fe20003f84070 */
[----:B------:R-:W-:-:S02]  /*4dd0*/  VIADD R98, R248, 0x19 ;  /* 0x00000019f8627836 */ /* 0x000fc40000000000 */
[-C--:B------:R-:W-:Y:S01]  /*4de0*/  FMUL R103, R103, R18.reuse ;  /* 0x0000001267677220 */ /* 0x080fe20000400000 */
[-C--:B------:R-:W-:Y:S01]  /*4df0*/  FMUL R90, R90, R18.reuse ;  /* 0x000000125a5a7220 */ /* 0x080fe20000400000 */
[----:B------:R-:W-:Y:S01]  /*4e00*/  VIADD R248, R248, 0x18 ;  /* 0x00000018f8f87836 */ /* 0x000fe20000000000 */
[----:B------:R-:W-:Y:S01]  /*4e10*/  ISETP.GT.U32.AND.EX P5, PT, R245, RZ, PT, P5 ;  /* 0x000000fff500720c */ /* 0x000fe20003fa4150 */
[----:B------:R-:W-:Y:S01]  /*4e20*/  FMUL R102, R102, R18 ;  /* 0x0000001266667220 */ /* 0x000fe20000400000 */
[----:B------:R-:W-:Y:S02]  /*4e30*/  ISETP.GT.U32.AND.EX P4, PT, R221, RZ, PT, P4 ;  /* 0x000000ffdd00720c */ /* 0x000fe40003f84140 */
[----:B------:R-:W-:Y:S02]  /*4e40*/  FSEL R251, R251, -INF , !P3 ;  /* 0xff800000fbfb7808 */ /* 0x000fe40005800000 */
[----:B------:R-:W-:Y:S02]  /*4e50*/  FSEL R103, R103, -INF , !P5 ;  /* 0xff80000067677808 */ /* 0x000fe40006800000 */
[----:B------:R-:W-:-:S02]  /*4e60*/  FSEL R90, R90, -INF , !P4 ;  /* 0xff8000005a5a7808 */ /* 0x000fc40006000000 */
[-C--:B------:R-:W-:Y:S02]  /*4e70*/  ISETP.GT.U32.AND P3, PT, R249, R207.reuse, PT ;  /* 0x000000cff900720c */ /* 0x080fe40003f64070 */
[-C--:B------:R-:W-:Y:S02]  /*4e80*/  ISETP.GT.U32.AND P5, PT, R248, R207.reuse, PT ;  /* 0x000000cff800720c */ /* 0x080fe40003fa4070 */
[----:B------:R-:W-:Y:S02]  /*4e90*/  ISETP.GT.U32.AND P4, PT, R98, R207, PT ;  /* 0x000000cf6200720c */ /* 0x000fe40003f84070 */
[----:B------:R-:W-:Y:S02]  /*4ea0*/  FSEL R102, R102, -INF , !P1 ;  /* 0xff80000066667808 */ /* 0x000fe40004800000 */
[----:B------:R-:W-:Y:S01]  /*4eb0*/  FMNMX R207, R250, R251, !PT ;  /* 0x000000fbfacf7209 */ /* 0x000fe20007800000 */
[----:B------:R-:W-:Y:S01]  /*4ec0*/  FMUL R91, R91, R18 ;  /* 0x000000125b5b7220 */ /* 0x000fe20000400000 */
[----:B------:R-:W-:-:S02]  /*4ed0*/  ISETP.GT.U32.AND.EX P3, PT, R208, RZ, PT, P3 ;  /* 0x000000ffd000720c */ /* 0x000fc40003f64130 */
[----:B------:R-:W-:Y:S02]  /*4ee0*/  FMNMX R207, R102, R207, !PT ;  /* 0x000000cf66cf7209 */ /* 0x000fe40007800000 */
[----:B------:R-:W-:Y:S02]  /*4ef0*/  FSEL R91, R91, -INF , !P3 ;  /* 0xff8000005b5b7808 */ /* 0x000fe40005800000 */
[----:B------:R-:W-:Y:S02]  /*4f00*/  FMNMX R207, R103, R207, !PT ;  /* 0x000000cf67cf7209 */ /* 0x000fe40007800000 */
[----:B------:R-:W-:Y:S01]  /*4f10*/  ISETP.GT.U32.AND P3, PT, R247, R2, PT ;  /* 0x00000002f700720c */ /* 0x000fe20003f64070 */
[-C--:B------:R-:W-:Y:S01]  /*4f20*/  FMUL R94, R94, R18.reuse ;  /* 0x000000125e5e7220 */ /* 0x080fe20000400000 */
[----:B------:R-:W0:Y:S01]  /*4f30*/  LDC R247, c[0x0][0x238] ;  /* 0x00008e00fff77b82 */ /* 0x000e220000000800 */
[----:B------:R-:W-:Y:S02]  /*4f40*/  ISETP.GT.U32.AND.EX P5, PT, R211, RZ, PT, P5 ;  /* 0x000000ffd300720c */ /* 0x000fe40003fa4150 */
[----:B------:R-:W-:Y:S01]  /*4f50*/  FMNMX R207, R90, R207, !PT ;  /* 0x000000cf5acf7209 */ /* 0x000fe20007800000 */
[----:B------:R-:W-:Y:S01]  /*4f60*/  FMUL R95, R95, R18 ;  /* 0x000000125f5f7220 */ /* 0x000fe20000400000 */
[----:B------:R-:W-:Y:S01]  /*4f70*/  ISETP.GT.U32.AND.EX P4, PT, R99, RZ, PT, P4 ;  /* 0x000000ff6300720c */ /* 0x000fe20003f84140 */
[----:B------:R-:W-:Y:S01]  /*4f80*/  IMAD.X R246, RZ, RZ, R246, P6 ;  /* 0x000000fffff67224 */ /* 0x000fe200030e06f6 */
[----:B------:R-:W-:Y:S01]  /*4f90*/  FSEL R94, R94, -INF , !P5 ;  /* 0xff8000005e5e7808 */ /* 0x000fe20006800000 */
[----:B------:R-:W5:Y:S01]  /*4fa0*/  LDL.LU R18, [R1+0x6c] ;  /* 0x00006c0001127983 */ /* 0x000f620000300800 */
[----:B------:R-:W-:-:S02]  /*4fb0*/  FMNMX R207, R91, R207, !PT ;  /* 0x000000cf5bcf7209 */ /* 0x000fc40007800000 */
[----:B------:R-:W-:Y:S02]  /*4fc0*/  FSEL R95, R95, -INF , !P4 ;  /* 0xff8000005f5f7808 */ /* 0x000fe40006000000 */
[----:B------:R-:W-:-:S04]  /*4fd0*/  FMNMX R207, R94, R207, !PT ;  /* 0x000000cf5ecf7209 */ /* 0x000fc80007800000 */
[----:B------:R-:W-:Y:S02]  /*4fe0*/  FMNMX R207, R95, R207, !PT ;  /* 0x000000cf5fcf7209 */ /* 0x000fe40007800000 */
[----:B------:R-:W-:-:S03]  /*4ff0*/  ISETP.GT.U32.AND P4, PT, R205, R2, PT ;  /* 0x00000002cd00720c */ /* 0x000fc60003f84070 */
[----:B------:R-:W1:Y:S01]  /*5000*/  SHFL.BFLY PT, R205, R207, 0x2, 0x1f ;  /* 0x0c401f00cfcd7f89 */ /* 0x000e6200000e0000 */
[-C--:B0-----:R-:W-:Y:S01]  /*5010*/  FMUL R97, R97, R247.reuse ;  /* 0x000000f761617220 */ /* 0x081fe20000400000 */
[----:B------:R-:W-:Y:S01]  /*5020*/  FMUL R96, R96, R247 ;  /* 0x000000f760607220 */ /* 0x000fe20000400000 */
[----:B------:R-:W-:-:S03]  /*5030*/  ISETP.GT.U32.AND.EX P0, PT, R246, RZ, PT, P0 ;  /* 0x000000fff600720c */ /* 0x000fc60003f04100 */
[----:B------:R-:W-:Y:S02]  /*5040*/  FSEL R97, R97, -INF , !P2 ;  /* 0xff80000061617808 */ /* 0x000fe40005000000 */
[-C--:B------:R-:W-:Y:S01]  /*5050*/  ISETP.GT.U32.AND P2, PT, R98, R2.reuse, PT ;  /* 0x000000026200720c */ /* 0x080fe20003f44070 */
[-C--:B------:R-:W-:Y:S01]  /*5060*/  FMUL R98, R100, R247.reuse ;  /* 0x000000f764627220 */ /* 0x080fe20000400000 */
[----:B------:R-:W-:Y:S01]  /*5070*/  FSEL R96, R96, -INF , !P1 ;  /* 0xff80000060607808 */ /* 0x000fe20004800000 */
[----:B------:R-:W-:Y:S01]  /*5080*/  FMUL R101, R101, R247 ;  /* 0x000000f765657220 */ /* 0x000fe20000400000 */
[----:B------:R-:W-:Y:S02]  /*5090*/  ISETP.GT.U32.AND P5, PT, R249, R2, PT ;  /* 0x00000002f900720c */ /* 0x000fe40003fa4070 */
[----:B------:R-:W-:Y:S02]  /*50a0*/  ISETP.GT.U32.AND.EX P4, PT, R245, RZ, PT, P4 ;  /* 0x000000fff500720c */ /* 0x000fe40003f84140 */
[----:B------:R-:W-:-:S02]  /*50b0*/  FSEL R98, R98, -INF , !P0 ;  /* 0xff80000062627808 */ /* 0x000fc40004000000 */
[----:B------:R-:W-:Y:S02]  /*50c0*/  FMNMX R100, R96, R97, !PT ;  /* 0x0000006160647209 */ /* 0x000fe40007800000 */
[----:B------:R-:W-:Y:S01]  /*50d0*/  ISETP.GT.U32.AND.EX P5, PT, R208, RZ, PT, P5 ;  /* 0x000000ffd000720c */ /* 0x000fe20003fa4150 */
[-C--:B------:R-:W-:Y:S01]  /*50e0*/  FMUL R208, R88, R247.reuse ;  /* 0x000000f758d07220 */ /* 0x080fe20000400000 */
[----:B------:R-:W-:Y:S02]  /*50f0*/  ISETP.GT.U32.AND.EX P3, PT, R221, RZ, PT, P3 ;  /* 0x000000ffdd00720c */ /* 0x000fe40003f64130 */
[----:B------:R-:W-:Y:S02]  /*5100*/  FSEL R88, R101, -INF , !P4 ;  /* 0xff80000065587808 */ /* 0x000fe40006000000 */
[----:B------:R-:W-:Y:S01]  /*5110*/  FMNMX R100, R98, R100, !PT ;  /* 0x0000006462647209 */ /* 0x000fe20007800000 */
[----:B------:R-:W-:Y:S01]  /*5120*/  FMUL R101, R89, R247 ;  /* 0x000000f759657220 */ /* 0x000fe20000400000 */
[----:B-1----:R-:W-:-:S02]  /*5130*/  FMNMX R205, R207, R205, !PT ;  /* 0x000000cdcfcd7209 */ /* 0x002fc40007800000 */
[----:B------:R-:W-:Y:S02]  /*5140*/  ISETP.GT.U32.AND P6, PT, R248, R2, PT ;  /* 0x00000002f800720c */ /* 0x000fe40003fc4070 */
[----:B------:R-:W-:Y:S02]  /*5150*/  FSEL R89, R208, -INF , !P3 ;  /* 0xff800000d0597808 */ /* 0x000fe40005800000 */
[----:B------:R-:W-:Y:S01]  /*5160*/  FMNMX R207, R88, R100, !PT ;  /* 0x0000006458cf7209 */ /* 0x000fe20007800000 */
[----:B------:R-:W-:Y:S01]  /*5170*/  FMUL R221, R92, R247 ;  /* 0x000000f75cdd7220 */ /* 0x000fe20000400000 */
[----:B------:R-:W-:Y:S02]  /*5180*/  ISETP.GT.U32.AND.EX P6, PT, R211, RZ, PT, P6 ;  /* 0x000000ffd300720c */ /* 0x000fe40003fc4160 */
[----:B------:R-:W-:Y:S02]  /*5190*/  FSEL R92, R101, -INF , !P5 ;  /* 0xff800000655c7808 */ /* 0x000fe40006800000 */
[----:B------:R-:W-:Y:S01]  /*51a0*/  FMNMX R207, R89, R207, !PT ;  /* 0x000000cf59cf7209 */ /* 0x000fe20007800000 */
[----:B------:R-:W-:Y:S01]  /*51b0*/  FMUL R93, R93, R247 ;  /* 0x000000f75d5d7220 */ /* 0x000fe20000400000 */
[----:B------:R-:W-:-:S02]  /*51c0*/  ISETP.GT.U32.AND.EX P2, PT, R99, RZ, PT, P2 ;  /* 0x000000ff6300720c */ /* 0x000fc40003f44120 */
[----:B------:R-:W-:Y:S02]  /*51d0*/  FSEL R221, R221, -INF , !P6 ;  /* 0xff800000dddd7808 */ /* 0x000fe40007000000 */
[----:B------:R-:W-:Y:S02]  /*51e0*/  FMNMX R207, R92, R207, !PT ;  /* 0x000000cf5ccf7209 */ /* 0x000fe40007800000 */
[----:B------:R-:W-:Y:S02]  /*51f0*/  FSEL R93, R93, -INF , !P2 ;  /* 0xff8000005d5d7808 */ /* 0x000fe40005000000 */
[----:B------:R-:W-:-:S04]  /*5200*/  FMNMX R101, R221, R207, !PT ;  /* 0x000000cfdd657209 */ /* 0x000fc80007800000 */
[----:B------:R-:W-:-:S05]  /*5210*/  FMNMX R101, R93, R101, !PT ;  /* 0x000000655d657209 */ /* 0x000fca0007800000 */
[----:B------:R-:W0:Y:S04]  /*5220*/  SHFL.BFLY PT, R207, R101, 0x2, 0x1f ;  /* 0x0c401f0065cf7f89 */ /* 0x000e2800000e0000 */
[----:B--2---:R1:W-:Y:S04]  /*5230*/  STS.U16 [R0+0x8200], R202 ;  /* 0x008200ca00007388 */ /* 0x0043e80000000400 */
[----:B-1----:R-:W2:Y:S04]  /*5240*/  LDL R202, [R1+0x68] ;  /* 0x0000680001ca7983 */ /* 0x002ea80000100800 */
[----:B------:R-:W1:Y:S01]  /*5250*/  SHFL.BFLY PT, R100, R205, 0x1, 0x1f ;  /* 0x0c201f00cd647f89 */ /* 0x000e6200000e0000 */
[----:B0-----:R-:W-:-:S05]  /*5260*/  FMNMX R208, R101, R207, !PT ;  /* 0x000000cf65d07209 */ /* 0x001fca0007800000 */
[----:B------:R-:W0:Y:S01]  /*5270*/  SHFL.BFLY PT, R211, R208, 0x1, 0x1f ;  /* 0x0c201f00d0d37f89 */ /* 0x000e2200000e0000 */
[----:B------:R-:W5:Y:S01]  /*5280*/  S2R R247, SR_TID.X ;  /* 0x0000000000f77919 */ /* 0x000f620000002100 */
[----:B------:R-:W5:Y:S01]  /*5290*/  S2R R246, SR_CgaCtaId ;  /* 0x0000000000f67919 */ /* 0x000f620000008800 */
[----:B-1----:R-:W-:-:S04]  /*52a0*/  FMNMX R99, R205, R100, !PT ;  /* 0x00000064cd637209 */ /* 0x002fc80007800000 */
[----:B------:R-:W-:Y:S01]  /*52b0*/  FMNMX R99, R99, R16, !PT ;  /* 0x0000001063637209 */ /* 0x000fe20007800000 */
[----:B---3--:R-:W-:Y:S04]  /*52c0*/  STS.U16 [R0+0x8000], R19 ;  /* 0x0080001300007388 */ /* 0x008fe80000000400 */
[--C-:B------:R-:W-:Y:S01]  /*52d0*/  FADD R90, R90, -R99.reuse ;  /* 0x800000635a5a7221 */ /* 0x100fe20000000000 */
[----:B------:R-:W-:Y:S01]  /*52e0*/  FADD R91, R91, -R99 ;  /* 0x800000635b5b7221 */ /* 0x000fe20000000000 */
[----:B0-----:R-:W-:Y:S01]  /*52f0*/  FMNMX R208, R208, R211, !PT ;  /* 0x000000d3d0d07209 */ /* 0x001fe20007800000 */
[----:B----4-:R-:W-:Y:S01]  /*5300*/  STS.U16 [R0+0x8400], R104 ;  /* 0x0084006800007388 */ /* 0x010fe20000000400 */
[----:B------:R-:W-:-:S03]  /*5310*/  FMUL R90, R90, 1.4426950216293334961 ;  /* 0x3fb8aa3b5a5a7820 */ /* 0x000fc60000400000 */
[----:B-----5:R-:W-:Y:S04]  /*5320*/  STS.U16 [R0+0x8600], R20 ;  /* 0x0086001400007388 */ /* 0x020fe80000000400 */
[----:B------:R-:W-:Y:S04]  /*5330*/  STS.U16 [R0+0x8800], R23 ;  /* 0x0088001700007388 */ /* 0x000fe80000000400 */
[----:B------:R0:W-:Y:S04]  /*5340*/  STS.U16 [R0+0x8a00], R21 ;  /* 0x008a001500007388 */ /* 0x0001e80000000400 */
[----:B------:R1:W-:Y:S04]  /*5350*/  STS.U16 [R0+0x8c00], R22 ;  /* 0x008c001600007388 */ /* 0x0003e80000000400 */
[----:B------:R-:W-:Y:S04]  /*5360*/  STS.U16 [R0+0x8e00], R106 ;  /* 0x008e006a00007388 */ /* 0x000fe80000000400 */
[----:B------:R3:W-:Y:S04]  /*5370*/  STS.U16 [R0+0x9000], R105 ;  /* 0x0090006900007388 */ /* 0x0007e80000000400 */
[----:B------:R4:W-:Y:S04]  /*5380*/  STS.U16 [R0+0x9200], R203 ;  /* 0x009200cb00007388 */ /* 0x0009e80000000400 */
        /* <DEDUP_REMOVED lines=21> */
[----:B------:R-:W-:Y:S01]  /*54e0*/  STS.U16 [R0+0xbe00], R209 ;  /* 0x00be00d100007388 */ /* 0x000fe20000000400 */
[----:B------:R-:W-:Y:S01]  /*54f0*/  FMUL R91, R91, 1.4426950216293334961 ;  /* 0x3fb8aa3b5b5b7820 */ /* 0x000fe20000400000 */
[----:B------:R5:W-:Y:S06]  /*5500*/  MEMBAR.ALL.CTA ;  /* 0x0000000000007992 */ /* 0x000bec0000008000 */
[----:B-----5:R-:W5:Y:S01]  /*5510*/  FENCE.VIEW.ASYNC.S ;  /* 0x00000000000073c6 */ /* 0x020f620000000000 */
[----:B------:R-:W-:Y:S01]  /*5520*/  FMNMX R208, R208, R15, !PT ;  /* 0x0000000fd0d07209 */ /* 0x000fe20007800000 */
[----:B------:R0:W-:Y:S01]  /*5530*/  MUFU.EX2 R205, R90 ;  /* 0x0000005a00cd7308 */ /* 0x0001e20000000800 */
[----:B------:R-:W-:-:S07]  /*5540*/  SHF.R.U32.HI R245, RZ, 0x5, R247 ;  /* 0x00000005fff57819 */ /* 0x000fce00000116f7 */
[----:B------:R1:W-:Y:S01]  /*5550*/  MUFU.EX2 R207, R91 ;  /* 0x0000005b00cf7308 */ /* 0x0003e20000000800 */
[----:B0-----:R-:W-:-:S04]  /*5560*/  FADD R90, -R99, R16 ;  /* 0x00000010635a7221 */ /* 0x001fc80000000100 */
[----:B------:R-:W-:Y:S01]  /*5570*/  FMUL R90, R90, 1.4426950216293334961 ;  /* 0x3fb8aa3b5a5a7820 */ /* 0x000fe20000400000 */
[----:B-1----:R-:W-:-:S03]  /*5580*/  FADD R91, R96, -R208 ;  /* 0x800000d0605b7221 */ /* 0x002fc60000000000 */
[----:B------:R0:W1:Y:S01]  /*5590*/  MUFU.EX2 R96, R90 ;  /* 0x0000005a00607308 */ /* 0x0000620000000800 */
[----:B------:R-:W-:Y:S01]  /*55a0*/  FMUL R91, R91, 1.4426950216293334961 ;  /* 0x3fb8aa3b5b5b7820 */ /* 0x000fe20000400000 */
[--C-:B------:R-:W-:Y:S01]  /*55b0*/  FADD R100, R250, -R99.reuse ;  /* 0x80000063fa647221 */ /* 0x100fe20000000000 */
[--C-:B------:R-:W-:Y:S01]  /*55c0*/  FADD R251, R251, -R99.reuse ;  /* 0x80000063fbfb7221 */ /* 0x100fe20000000000 */
[--C-:B------:R-:W-:Y:S01]  /*55d0*/  FADD R102, R102, -R99.reuse ;  /* 0x8000006366667221 */ /* 0x100fe20000000000 */
[----:B------:R-:W-:Y:S01]  /*55e0*/  FADD R103, R103, -R99 ;  /* 0x8000006367677221 */ /* 0x000fe20000000000 */
[--C-:B------:R-:W-:Y:S01]  /*55f0*/  FADD R88, R88, -R208.reuse ;  /* 0x800000d058587221 */ /* 0x100fe20000000000 */
[--C-:B0-----:R-:W-:Y:S01]  /*5600*/  FADD R90, R97, -R208.reuse ;  /* 0x800000d0615a7221 */ /* 0x101fe20000000000 */
[--C-:B------:R-:W-:Y:S01]  /*5610*/  FADD R89, R89, -R208.reuse ;  /* 0x800000d059597221 */ /* 0x100fe20000000000 */
[----:B------:R0:W-:Y:S01]  /*5620*/  MUFU.EX2 R97, R91 ;  /* 0x0000005b00617308 */ /* 0x0001e20000000800 */
[----:B------:R-:W-:Y:S01]  /*5630*/  FADD R221, R221, -R208 ;  /* 0x800000d0dddd7221 */ /* 0x000fe20000000000 */
[----:B------:R-:W-:Y:S01]  /*5640*/  FADD R21, -R208, R15 ;  /* 0x0000000fd0157221 */ /* 0x000fe20000000100 */
[----:B------:R-:W-:-:S02]  /*5650*/  IMAD.SHL.U32 R20, R245, 0x80, RZ ;  /* 0x00000080f5147824 */ /* 0x000fc400078e00ff */
[--C-:B------:R-:W-:Y:S01]  /*5660*/  FADD R94, R94, -R99.reuse ;  /* 0x800000635e5e7221 */ /* 0x100fe20000000000 */
[----:B------:R-:W-:Y:S01]  /*5670*/  FADD R95, R95, -R99 ;  /* 0x800000635f5f7221 */ /* 0x000fe20000000000 */
[--C-:B------:R-:W-:Y:S01]  /*5680*/  FADD R92, R92, -R208.reuse ;  /* 0x800000d05c5c7221 */ /* 0x100fe20000000000 */
[--C-:B------:R-:W-:Y:S01]  /*5690*/  FADD R93, R93, -R208.reuse ;  /* 0x800000d05d5d7221 */ /* 0x100fe20000000000 */
[----:B0-----:R-:W-:Y:S01]  /*56a0*/  FADD R91, R98, -R208 ;  /* 0x800000d0625b7221 */ /* 0x001fe20000000000 */
[----:B------:R-:W-:Y:S01]  /*56b0*/  MOV R245, 0x400 ;  /* 0x0000040000f57802 */ /* 0x000fe20000000f00 */
[----:B------:R-:W-:Y:S01]  /*56c0*/  FMUL R100, R100, 1.4426950216293334961 ;  /* 0x3fb8aa3b64647820 */ /* 0x000fe20000400000 */
[----:B------:R-:W-:Y:S01]  /*56d0*/  FMUL R101, R251, 1.4426950216293334961 ;  /* 0x3fb8aa3bfb657820 */ /* 0x000fe20000400000 */
[----:B------:R-:W-:Y:S01]  /*56e0*/  FMUL R102, R102, 1.4426950216293334961 ;  /* 0x3fb8aa3b66667820 */ /* 0x000fe20000400000 */
[----:B------:R-:W-:Y:S01]  /*56f0*/  FMUL R103, R103, 1.4426950216293334961 ;  /* 0x3fb8aa3b67677820 */ /* 0x000fe20000400000 */
[----:B------:R-:W-:Y:S01]  /*5700*/  FMUL R19, R91, 1.4426950216293334961 ;  /* 0x3fb8aa3b5b137820 */ /* 0x000fe20000400000 */
[----:B------:R-:W-:Y:S01]  /*5710*/  FMUL R22, R88, 1.4426950216293334961 ;  /* 0x3fb8aa3b58167820 */ /* 0x000fe20000400000 */
[----:B------:R-:W-:Y:S01]  /*5720*/  FMUL R23, R89, 1.4426950216293334961 ;  /* 0x3fb8aa3b59177820 */ /* 0x000fe20000400000 */
[----:B---3--:R-:W-:Y:S01]  /*5730*/  FMUL R105, R221, 1.4426950216293334961 ;  /* 0x3fb8aa3bdd697820 */ /* 0x008fe20000400000 */
[----:B------:R-:W-:Y:S01]  /*5740*/  FMUL R21, R21, 1.4426950216293334961 ;  /* 0x3fb8aa3b15157820 */ /* 0x000fe20000400000 */
[----:B------:R-:W-:Y:S01]  /*5750*/  FMUL R94, R94, 1.4426950216293334961 ;  /* 0x3fb8aa3b5e5e7820 */ /* 0x000fe20000400000 */
[----:B------:R-:W-:Y:S01]  /*5760*/  FMUL R95, R95, 1.4426950216293334961 ;  /* 0x3fb8aa3b5f5f7820 */ /* 0x000fe20000400000 */
[----:B------:R-:W-:Y:S01]  /*5770*/  FMUL R90, R90, 1.4426950216293334961 ;  /* 0x3fb8aa3b5a5a7820 */ /* 0x000fe20000400000 */
[----:B------:R-:W-:Y:S01]  /*5780*/  FMUL R92, R92, 1.4426950216293334961 ;  /* 0x3fb8aa3b5c5c7820 */ /* 0x000fe20000400000 */
[----:B------:R-:W-:Y:S01]  /*5790*/  FMUL R93, R93, 1.4426950216293334961 ;  /* 0x3fb8aa3b5d5d7820 */ /* 0x000fe20000400000 */
[----:B------:R-:W-:Y:S01]  /*57a0*/  LEA R245, R246, R245, 0x18 ;  /* 0x000000f5f6f57211 */ /* 0x000fe200078ec0ff */
[----:B------:R-:W0:Y:S01]  /*57b0*/  MUFU.EX2 R106, R21 ;  /* 0x00000015006a7308 */ /* 0x000e220000000800 */
[----:B------:R-:W-:-:S03]  /*57c0*/  LOP3.LUT R20, R20, 0x200, RZ, 0xc0, !PT ;  /* 0x0000020014147812 */ /* 0x000fc600078ec0ff */
[----:B------:R-:W-:-:S04]  /*57d0*/  VIADD R245, R245, 0x8000 ;  /* 0x00008000f5f57836 */ /* 0x000fc80000000000 */
[----:B------:R-:W-:Y:S01]  /*57e0*/  MUFU.EX2 R100, R100 ;  /* 0x0000006400647308 */ /* 0x000fe20000000800 */
[----:B------:R-:W-:-:S07]  /*57f0*/  LEA.HI R20, R245, R20, RZ, 0x1c ;  /* 0x00000014f5147211 */ /* 0x000fce00078fe0ff */
[----:B------:R-:W3:Y:S08]  /*5800*/  MUFU.EX2 R101, R101 ;  /* 0x0000006500657308 */ /* 0x000ef00000000800 */
[----:B------:R-:W-:Y:S08]  /*5810*/  MUFU.EX2 R102, R102 ;  /* 0x0000006600667308 */ /* 0x000ff00000000800 */
[----:B------:R-:W4:Y:S08]  /*5820*/  MUFU.EX2 R103, R103 ;  /* 0x0000006700677308 */ /* 0x000f300000000800 */
[----:B------:R-:W-:Y:S08]  /*5830*/  MUFU.EX2 R211, R94 ;  /* 0x0000005e00d37308 */ /* 0x000ff00000000800 */
[----:B------:R-:W-:Y:S08]  /*5840*/  MUFU.EX2 R16, R95 ;  /* 0x0000005f00107308 */ /* 0x000ff00000000800 */
[----:B------:R-:W5:Y:S08]  /*5850*/  MUFU.EX2 R98, R90 ;  /* 0x0000005a00627308 */ /* 0x000f700000000800 */
[----:B------:R-:W-:Y:S08]  /*5860*/  MUFU.EX2 R19, R19 ;  /* 0x0000001300137308 */ /* 0x000ff00000000800 */
[----:B------:R-:W2:Y:S08]  /*5870*/  MUFU.EX2 R22, R22 ;  /* 0x0000001600167308 */ /* 0x000eb00000000800 */
[----:B------:R-:W-:Y:S08]  /*5880*/  MUFU.EX2 R23, R23 ;  /* 0x0000001700177308 */ /* 0x000ff00000000800 */
[----:B------:R-:W2:Y:S08]  /*5890*/  MUFU.EX2 R104, R92 ;  /* 0x0000005c00687308 */ /* 0x000eb00000000800 */
[----:B------:R-:W-:Y:S08]  /*58a0*/  MUFU.EX2 R105, R105 ;  /* 0x0000006900697308 */ /* 0x000ff00000000800 */
[----:B------:R2:W2:Y:S01]  /*58b0*/  MUFU.EX2 R15, R93 ;  /* 0x0000005d000f7308 */ /* 0x0004a20000000800 */
[----:B------:R-:W-:Y:S01]  /*58c0*/  LOP3.LUT R20, R20, 0x3fff, RZ, 0xc0, !PT ;  /* 0x00003fff14147812 */ /* 0x000fe200078ec0ff */
[-C--:B-1----:R-:W-:Y:S01]  /*58d0*/  FMUL R26, R26, R96.reuse ;  /* 0x000000601a1a7220 */ /* 0x082fe20000400000 */
[-C--:B------:R-:W-:Y:S01]  /*58e0*/  FMUL R27, R27, R96.reuse ;  /* 0x000000601b1b7220 */ /* 0x080fe20000400000 */
[-C--:B------:R-:W-:Y:S01]  /*58f0*/  FMUL R30, R30, R96.reuse ;  /* 0x000000601e1e7220 */ /* 0x080fe20000400000 */
[----:B------:R-:W-:Y:S01]  /*5900*/  R2UR UR58, R20 ;  /* 0x00000000143a72ca */ /* 0x000fe200000e0000 */
[-C--:B------:R-:W-:Y:S01]  /*5910*/  FMUL R31, R31, R96.reuse ;  /* 0x000000601f1f7220 */ /* 0x080fe20000400000 */
        /* <DEDUP_REMOVED lines=27> */
[----:B------:R-:W-:Y:S01]  /*5ad0*/  FMUL R87, R87, R96 ;  /* 0x0000006057577220 */ /* 0x000fe20000400000 */
[-C--:B0-----:R-:W-:Y:S01]  /*5ae0*/  FMUL R24, R24, R106.reuse ;  /* 0x0000006a18187220 */ /* 0x081fe20000400000 */
        /* <DEDUP_REMOVED lines=31> */
[----:B---3--:R-:W-:-:S02]  /*5ce0*/  F2FP.BF16.F32.PACK_AB R89, R101, R100 ;  /* 0x000000646559723e */ /* 0x008fc400000010ff */
[----:B----4-:R-:W-:Y:S02]  /*5cf0*/  F2FP.BF16.F32.PACK_AB R91, R103, R102 ;  /* 0x00000066675b723e */ /* 0x010fe400000010ff */
[----:B-----5:R-:W-:Y:S02]  /*5d00*/  F2FP.BF16.F32.PACK_AB R88, R98, R97 ;  /* 0x000000616258723e */ /* 0x020fe400000010ff */
[----:B--2---:R-:W-:Y:S02]  /*5d10*/  F2FP.BF16.F32.PACK_AB R90, R22, R19 ;  /* 0x00000013165a723e */ /* 0x004fe400000010ff */
[----:B------:R-:W-:Y:S02]  /*5d20*/  F2FP.BF16.F32.PACK_AB R92, R104, R23 ;  /* 0x00000017685c723e */ /* 0x000fe400000010ff */
[----:B------:R-:W-:Y:S02]  /*5d30*/  F2FP.BF16.F32.PACK_AB R93, R207, R205 ;  /* 0x000000cdcf5d723e */ /* 0x000fe400000010ff */
[----:B------:R-:W-:-:S02]  /*5d40*/  F2FP.BF16.F32.PACK_AB R94, R15, R105 ;  /* 0x000000690f5e723e */ /* 0x000fc400000010ff */
[----:B------:R-:W-:Y:S01]  /*5d50*/  F2FP.BF16.F32.PACK_AB R95, R16, R211 ;  /* 0x000000d3105f723e */ /* 0x000fe200000010ff */
[----:B------:R-:W-:Y:S06]  /*5d60*/  BAR.SYNC.DEFER_BLOCKING 0x0 ;  /* 0x0000000000007b1d */ /* 0x000fec0000010000 */
[----:B------:R-:W-:Y:S01]  /*5d70*/  UMOV UR59, 0x80000020 ;  /* 0x80000020003b7882 */ /* 0x000fe20000000000 */
[----:B------:R-:W-:-:S06]  /*5d80*/  WARPGROUP.ARRIVE ;  /* 0x00000000000079c5 */ /* 0x000fcc0000000000 */
[----:B------:R-:W-:Y:S01]  /*5d90*/  HGMMA.64x128x16.F32.BF16 R24, R88, gdesc[UR56], R24 ;  /* 0x01e0003858187df0 */ /* 0x000fe20008701818 */
[----:B------:R-:W-:Y:S01]  /*5da0*/  IMAD.MOV.U32 R21, RZ, RZ, RZ ;  /* 0x000000ffff157224 */ /* 0x000fe200078e00ff */
[----:B------:R-:W-:-:S04]  /*5db0*/  R2UR UR58, R20 ;  /* 0x00000000143a72ca */ /* 0x000fc800000e0000 */
[----:B------:R-:W-:Y:S01]  /*5dc0*/  R2UR UR59, R21 ;  /* 0x00000000153b72ca */ /* 0x000fe200000e0000 */
[----:B------:R-:W-:Y:S01]  /*5dd0*/  UMOV UR6, 0xfffffffe ;  /* 0xfffffffe00067882 */ /* 0x000fe20000000000 */
[----:B------:R-:W-:-:S11]  /*5de0*/  UMOV UR7, 0x7fffffdf ;  /* 0x7fffffdf00077882 */ /* 0x000fd60000000000 */
[----:B------:R-:W-:Y:S01]  /*5df0*/  UIADD3.64 UR58, UR58, -UR6, URZ ;  /* 0x800000063a3a7297 */ /* 0x000fe2000fffe03f */
[----:B------:R-:W-:Y:S01]  /*5e00*/  FADD R101, R100, R101 ;  /* 0x0000006564657221 */ /* 0x000fe20000000000 */
[----:B------:R-:W-:-:S03]  /*5e10*/  FADD R98, R97, R98 ;  /* 0x0000006261627221 */ /* 0x000fc60000000000 */
        /* <DEDUP_REMOVED lines=11> */
[----:B------:R-:W-:Y:S01]  /*5ed0*/  FADD R104, R15, R104 ;  /* 0x000000680f687221 */ /* 0x000fe20000000000 */
[----:B------:R-:W0:Y:S03]  /*5ee0*/  S2R R203, SR_CTAID.X ;  /* 0x0000000000cb7919 */ /* 0x000e260000002500 */
[----:B------:R-:W1:Y:S04]  /*5ef0*/  SHFL.BFLY PT, R16, R211, 0x2, 0x1f ;  /* 0x0c401f00d3107f89 */ /* 0x000e6800000e0000 */
[----:B------:R-:W2:Y:S01]  /*5f00*/  SHFL.BFLY PT, R15, R104, 0x2, 0x1f ;  /* 0x0c401f00680f7f89 */ /* 0x000ea200000e0000 */
[----:B------:R-:W-:Y:S01]  /*5f10*/  HGMMA.64x128x16.F32.BF16 R24, R92, gdesc[UR56], R24, gsb0 ;  /* 0x01e000385c187df0 */ /* 0x000fe20008001818 */
[----:B-1----:R-:W-:Y:S01]  /*5f20*/  FADD R20, R211, R16 ;  /* 0x00000010d3147221 */ /* 0x002fe20000000000 */
[----:B--2---:R-:W-:Y:S01]  /*5f30*/  FADD R15, R104, R15 ;  /* 0x0000000f680f7221 */ /* 0x004fe20000000000 */
[----:B0-----:R-:W-:-:S03]  /*5f40*/  IMAD.SHL.U32 R203, R203, 0x40, RZ ;  /* 0x00000040cbcb7824 */ /* 0x001fc600078e00ff */
[----:B------:R-:W0:Y:S01]  /*5f50*/  SHFL.BFLY PT, R19, R20, 0x1, 0x1f ;  /* 0x0c201f0014137f89 */ /* 0x000e2200000e0000 */
[----:B------:R-:W-:-:S03]  /*5f60*/  IADD3 R14, P0, R14, 0x20, RZ ;  /* 0x000000200e0e7810 */ /* 0x000fc60007f1e0ff */
[----:B------:R-:W1:Y:S01]  /*5f70*/  SHFL.BFLY PT, R16, R15, 0x1, 0x1f ;  /* 0x0c201f000f107f89 */ /* 0x000e6200000e0000 */
[----:B------:R-:W-:Y:S02]  /*5f80*/  VIADD R203, R203, 0x40 ;  /* 0x00000040cbcb7836 */ /* 0x000fe40000000000 */
[----:B------:R-:W-:-:S03]  /*5f90*/  IMAD.X R4, RZ, RZ, R4, P0 ;  /* 0x000000ffff047224 */ /* 0x000fc600000e0604 */
[----:B------:R-:W-:-:S04]  /*5fa0*/  ISETP.GE.U32.AND P0, PT, R14, R203, PT ;  /* 0x000000cb0e00720c */ /* 0x000fc80003f06070 */
[----:B------:R-:W-:Y:S02]  /*5fb0*/  ISETP.GE.U32.AND.EX P0, PT, R4, RZ, PT, P0 ;  /* 0x000000ff0400720c */ /* 0x000fe40003f06100 */
[----:B------:R-:W-:Y:S02]  /*5fc0*/  R2UR UR7, R200 ;  /* 0x00000000c80772ca */ /* 0x000fe400000e0000 */
[----:B------:R-:W-:Y:S01]  /*5fd0*/  R2UR UR6, R201 ;  /* 0x00000000c90672ca */ /* 0x000fe200000e0000 */
[----:B------:R-:W-:Y:S02]  /*5fe0*/  IMAD R3, R202, 0x20, R3 ;  /* 0x00000020ca037824 */ /* 0x000fe400078e0203 */
[----:B0-----:R-:W-:Y:S01]  /*5ff0*/  FADD R21, R20, R19 ;  /* 0x0000001314157221 */ /* 0x001fe20000000000 */
[----:B-1----:R-:W-:-:S03]  /*6000*/  FADD R19, R15, R16 ;  /* 0x000000100f137221 */ /* 0x002fc60000000000 */
[----:B------:R-:W-:Y:S01]  /*6010*/  FFMA R17, R96, R17, R21 ;  /* 0x0000001160117223 */ /* 0x000fe20000000015 */
[----:B------:R-:W-:Y:S02]  /*6020*/  IMAD R13, R107, 0x20, R13 ;  /* 0x000000206b0d7824 */ /* 0x000fe400078e020d */
[----:B------:R-:W-:Y:S01]  /*6030*/  FFMA R18, R106, R18, R19 ;  /* 0x000000126a127223 */ /* 0x000fe20000000013 */
[----:B------:R-:W-:Y:S02]  /*6040*/  IMAD.MOV.U32 R15, RZ, RZ, R208 ;  /* 0x000000ffff0f7224 */ /* 0x000fe400078e00d0 */
[----:B------:R-:W-:Y:S01]  /*6050*/  IMAD.MOV.U32 R16, RZ, RZ, R99 ;  /* 0x000000ffff107224 */ /* 0x000fe200078e0063 */
[----:B------:R-:W-:Y:S02]  /*6060*/  WARPGROUP.DEPBAR.LE gsb0, 0x0 ;  /* 0x00008000000079c5 */ /* 0x000fe40000010000 */
[----:B------:R-:W-:Y:S05]  /*6070*/  @!P0 BRA `(.L_x_1) ;  /* 0xffffffcc00a88947 */ /* 0x000fea000383ffff */
.L_x_0:
[----:B------:R-:W0:Y:S01]  /*6080*/  S2R R104, SR_TID.X ;  /* 0x0000000000687919 */ /* 0x000e220000002100 */
[----:B------:R-:W-:Y:S01]  /*6090*/  IMAD.MOV.U32 R12, RZ, RZ, R17 ;  /* 0x000000ffff0c7224 */ /* 0x000fe200078e0011 */
[----:B------:R-:W-:Y:S01]  /*60a0*/  FSETP.GT.AND P2, PT, |R18|, 8.50705917302346158658e+37, PT ;  /* 0x7e8000001200780b */ /* 0x000fe20003f44200 */
[----:B------:R-:W-:Y:S01]  /*60b0*/  FMUL R9, R62, 0.25 ;  /* 0x3e8000003e097820 */ /* 0x000fe20000400000 */
[----:B------:R-:W1:Y:S01]  /*60c0*/  S2R R20, SR_TID.X ;  /* 0x0000000000147919 */ /* 0x000e620000002100 */
[----:B------:R-:W-:Y:S01]  /*60d0*/  FSETP.GEU.AND P3, PT, R18, 1.175494350822287508e-38, PT ;  /* 0x008000001200780b */ /* 0x000fe20003f6e000 */
[----:B------:R-:W-:Y:S01]  /*60e0*/  FMUL R10, R25, 0.25 ;  /* 0x3e800000190a7820 */ /* 0x000fe20000400000 */
[C---:B------:R-:W-:Y:S01]  /*60f0*/  FSETP.GT.AND P1, PT, |R12|.reuse, 8.50705917302346158658e+37, PT ;  /* 0x7e8000000c00780b */ /* 0x040fe20003f24200 */
[----:B------:R-:W2:Y:S01]  /*6100*/  S2R R19, SR_TID.X ;  /* 0x0000000000137919 */ /* 0x000ea20000002100 */
[C---:B------:R-:W-:Y:S02]  /*6110*/  FSETP.GEU.AND P5, PT, |R12|.reuse, 1.175494350822287508e-38, PT ;  /* 0x008000000c00780b */ /* 0x040fe40003fae200 */
[----:B------:R-:W-:Y:S01]  /*6120*/  FSETP.GEU.AND P4, PT, R12, 1.175494350822287508e-38, PT ;  /* 0x008000000c00780b */ /* 0x000fe20003f8e000 */
[----:B------:R-:W3:Y:S01]  /*6130*/  S2R R21, SR_CgaCtaId ;  /* 0x0000000000157919 */ /* 0x000ee20000008800 */
[----:B------:R-:W-:Y:S01]  /*6140*/  FSEL R91, R9, R62, P1 ;  /* 0x0000003e095b7208 */ /* 0x000fe20000800000 */
[----:B------:R-:W-:Y:S01]  /*6150*/  FMUL R9, R42, 0.25 ;  /* 0x3e8000002a097820 */ /* 0x000fe20000400000 */
[----:B------:R-:W-:Y:S01]  /*6160*/  FSEL R25, R10, R25, P2 ;  /* 0x000000190a197208 */ /* 0x000fe20001000000 */
[----:B------:R-:W-:Y:S03]  /*6170*/  BAR.SYNC.DEFER_BLOCKING 0x0 ;  /* 0x0000000000007b1d */ /* 0x000fe60000010000 */
[----:B------:R-:W-:Y:S01]  /*6180*/  FSEL R121, R9, R42, P1 ;  /* 0x0000002a09797208 */ /* 0x000fe20000800000 */
[----:B------:R-:W-:-:S02]  /*6190*/  FMUL R9, R26, 0.25 ;  /* 0x3e8000001a097820 */ /* 0x000fc40000400000 */
[----:B------:R-:W-:Y:S02]  /*61a0*/  @!P5 FMUL R91, R91, 16777216 ;  /* 0x4b8000005b5bd820 */ /* 0x000fe40000400000 */
[----:B------:R-:W-:Y:S01]  /*61b0*/  @!P5 FMUL R121, R121, 16777216 ;  /* 0x4b8000007979d820 */ /* 0x000fe20000400000 */
[----:B------:R-:W-:Y:S01]  /*61c0*/  FSEL R149, R9, R26, P1 ;  /* 0x0000001a09957208 */ /* 0x000fe20000800000 */
[----:B------:R-:W-:Y:S01]  /*61d0*/  FMUL R9, R64, 0.25 ;  /* 0x3e80000040097820 */ /* 0x000fe20000400000 */
[----:B------:R-:W4:Y:S03]  /*61e0*/  S2R R163, SR_CTAID.X ;  /* 0x0000000000a37919 */ /* 0x000f260000002500 */
[----:B------:R-:W-:Y:S01]  /*61f0*/  @!P5 FMUL R149, R149, 16777216 ;  /* 0x4b8000009595d820 */ /* 0x000fe20000400000 */
[----:B------:R-:W5:Y:S01]  /*6200*/  S2R R164, SR_CTAID.Y ;  /* 0x0000000000a47919 */ /* 0x000f620000002600 */
[----:B0-----:R-:W-:-:S02]  /*6210*/  IMAD.SHL.U32 R0, R104, 0x200, RZ ;  /* 0x0000020068007824 */ /* 0x001fc400078e00ff */
[----:B------:R-:W-:Y:S01]  /*6220*/  IMAD.SHL.U32 R2, R104, 0x800, RZ ;  /* 0x0000080068027824 */ /* 0x000fe200078e00ff */
[----:B-1----:R-:W-:Y:S01]  /*6230*/  LOP3.LUT R22, R20, 0x1c, RZ, 0xc0, !PT ;  /* 0x0000001c14167812 */ /* 0x002fe200078ec0ff */
[----:B------:R-:W-:Y:S01]  /*6240*/  IMAD.SHL.U32 R5, R104, 0x8, RZ ;  /* 0x0000000868057824 */ /* 0x000fe200078e00ff */
[----:B------:R-:W-:Y:S01]  /*6250*/  LOP3.LUT R23, R20, 0x3, RZ, 0xc0, !PT ;  /* 0x0000000314177812 */ /* 0x000fe200078ec0ff */
[----:B------:R-:W-:Y:S01]  /*6260*/  IMAD.SHL.U32 R4, R104, 0x10, RZ ;  /* 0x0000001068047824 */ /* 0x000fe200078e00ff */
[----:B------:R-:W-:Y:S01]  /*6270*/  LOP3.LUT R20, R20, 0x60, RZ, 0xc0, !PT ;  /* 0x0000006014147812 */ /* 0x000fe200078ec0ff */
[----:B------:R-:W-:Y:S01]  /*6280*/  IMAD.SHL.U32 R7, R104, 0x4, RZ ;  /* 0x0000000468077824 */ /* 0x000fe200078e00ff */
[----:B--2---:R-:W-:Y:S02]  /*6290*/  LOP3.LUT R19, R19, 0xc0, RZ, 0xc0, !PT ;  /* 0x000000c013137812 */ /* 0x004fe400078ec0ff */
[----:B------:R-:W-:Y:S01]  /*62a0*/  LOP3.LUT R0, R0, 0x3000, RZ, 0xc0, !PT ;  /* 0x0000300000007812 */ /* 0x000fe200078ec0ff */
[----:B------:R-:W-:Y:S01]  /*62b0*/  IMAD R20, R20, 0x2, R22 ;  /* 0x0000000214147824 */ /* 0x000fe200078e0216 */
[----:B------:R-:W-:-:S02]  /*62c0*/  LOP3.LUT R3, R2, 0x3000, RZ, 0xc0, !PT ;  /* 0x0000300002037812 */ /* 0x000fc400078ec0ff */
[----:B------:R-:W-:Y:S01]  /*62d0*/  ISETP.NE.U32.AND P0, PT, R19, RZ, PT ;  /* 0x000000ff1300720c */ /* 0x000fe20003f05070 */
[----:B------:R-:W-:Y:S01]  /*62e0*/  IMAD R2, R23, 0x20, R0 ;  /* 0x0000002017027824 */ /* 0x000fe200078e0200 */
[----:B------:R-:W-:Y:S02]  /*62f0*/  MOV R19, 0x400 ;  /* 0x0000040000137802 */ /* 0x000fe40000000f00 */
[----:B------:R-:W-:Y:S02]  /*6300*/  LOP3.LUT R6, R5, 0x38, RZ, 0xc0, !PT ;  /* 0x0000003805067812 */ /* 0x000fe400078ec0ff */
[----:B------:R-:W-:Y:S02]  /*6310*/  LOP3.LUT R0, R104, 0x80, RZ, 0xc0, !PT ;  /* 0x0000008068007812 */ /* 0x000fe400078ec0ff */
[----:B------:R-:W-:Y:S01]  /*6320*/  LOP3.LUT R5, R3, 0x7f0, R4, 0xf8, !PT ;  /* 0x000007f003057812 */ /* 0x000fe200078ef804 */
[----:B------:R-:W-:Y:S01]  /*6330*/  IMAD.SHL.U32 R3, R20, 0x4, RZ ;  /* 0x0000000414037824 */ /* 0x000fe200078e00ff */
[----:B---3--:R-:W-:Y:S01]  /*6340*/  LEA R19, R21, R19, 0x18 ;  /* 0x0000001315137211 */ /* 0x008fe200078ec0ff */
[----:B----4-:R-:W-:Y:S01]  /*6350*/  IMAD.SHL.U32 R163, R163, 0x40, RZ ;  /* 0x00000040a3a37824 */ /* 0x010fe200078e00ff */
[----:B------:R-:W-:-:S02]  /*6360*/  SHF.R.U32.HI R4, RZ, 0x2, R0 ;  /* 0x00000002ff047819 */ /* 0x000fc40000011600 */
[----:B------:R-:W-:Y:S01]  /*6370*/  LOP3.LUT R2, R2, R3, RZ, 0x3c, !PT ;  /* 0x0000000302027212 */ /* 0x000fe200078e3cff */
[----:B------:R-:W-:Y:S01]  /*6380*/  IMAD R3, R0, 0x10, R19 ;  /* 0x0000001000037824 */ /* 0x000fe200078e0213 */
[----:B------:R-:W-:Y:S01]  /*6390*/  LOP3.LUT R4, R5, R4, RZ, 0x3c, !PT ;  /* 0x0000000405047212 */ /* 0x000fe200078e3cff */
[----:B------:R-:W-:Y:S01]  /*63a0*/  FMUL R5, R86, 0.25 ;  /* 0x3e80000056057820 */ /* 0x000fe20000400000 */
[----:B------:R-:W-:Y:S01]  /*63b0*/  LOP3.LUT R7, R7, 0xc0, RZ, 0xc0, !PT ;  /* 0x000000c007077812 */ /* 0x000fe200078ec0ff */
[----:B------:R-:W-:Y:S01]  /*63c0*/  IMAD.IADD R20, R2, 0x1, R3 ;  /* 0x0000000102147824 */ /* 0x000fe200078e0203 */
[----:B------:R-:W-:Y:S01]  /*63d0*/  LOP3.LUT R88, R4, 0x40, RZ, 0x3c, !PT ;  /* 0x0000004004587812 */ /* 0x000fe200078e3cff */
[----:B------:R-:W-:Y:S02]  /*63e0*/  IMAD.IADD R3, R19, 0x1, R4 ;  /* 0x0000000113037824 */ /* 0x000fe400078e0204 */
[----:B------:R-:W-:Y:S01]  /*63f0*/  FMUL R4, R87, 0.25 ;  /* 0x3e80000057047820 */ /* 0x000fe20000400000 */
[----:B------:R-:W-:Y:S01]  /*6400*/  IADD3 R8, R7, R19, R6 ;  /* 0x0000001307087210 */ /* 0x000fe20007ffe006 */
[----:B------:R-:W-:Y:S01]  /*6410*/  IMAD.SHL.U32 R6, R104, 0x2, RZ ;  /* 0x0000000268067824 */ /* 0x000fe200078e00ff */
[----:B------:R-:W-:Y:S01]  /*6420*/  SHF.R.U32.HI R7, RZ, 0x1, R104 ;  /* 0x00000001ff077819 */ /* 0x000fe20000011668 */
[----:B------:R-:W-:Y:S01]  /*6430*/  IMAD.IADD R88, R19, 0x1, R88 ;  /* 0x0000000113587824 */ /* 0x000fe200078e0258 */
[----:B------:R-:W-:Y:S01]  /*6440*/  FSEL R87, R4, R87, P1 ;  /* 0x0000005704577208 */ /* 0x000fe20000800000 */
[----:B------:R-:W-:Y:S01]  /*6450*/  FMUL R4, R79, 0.25 ;  /* 0x3e8000004f047820 */ /* 0x000fe20000400000 */
[----:B------:R-:W-:-:S02]  /*6460*/  LOP3.LUT R7, R7, 0x4, RZ, 0xc0, !PT ;  /* 0x0000000407077812 */ /* 0x000fc400078ec0ff */
[----:B------:R-:W-:Y:S01]  /*6470*/  LOP3.LUT R6, R6, 0xf8, RZ, 0xc0, !PT ;  /* 0x000000f806067812 */ /* 0x000fe200078ec0ff */
[----:B------:R-:W-:Y:S01]  /*6480*/  @!P5 FMUL R87, R87, 16777216 ;  /* 0x4b8000005757d820 */ /* 0x000fe20000400000 */
[----:B------:R-:W-:Y:S01]  /*6490*/  FSEL R79, R4, R79, P1 ;  /* 0x0000004f044f7208 */ /* 0x000fe20000800000 */
[----:B------:R-:W-:Y:S02]  /*64a0*/  IMAD.IADD R0, R7, 0x1, R8 ;  /* 0x0000000107007824 */ /* 0x000fe400078e0208 */
[----:B------:R-:W-:Y:S01]  /*64b0*/  FMUL R4, R67, 0.25 ;  /* 0x3e80000043047820 */ /* 0x000fe20000400000 */
[----:B------:R-:W-:Y:S01]  /*64c0*/  FMUL R7, R82, 0.25 ;  /* 0x3e80000052077820 */ /* 0x000fe20000400000 */
[----:B------:R-:W-:Y:S01]  /*64d0*/  FSEL R11, R5, R86, P1 ;  /* 0x00000056050b7208 */ /* 0x000fe20000800000 */
[----:B------:R-:W-:Y:S01]  /*64e0*/  FMUL R5, R78, 0.25 ;  /* 0x3e8000004e057820 */ /* 0x000fe20000400000 */
[----:B------:R-:W-:Y:S01]  /*64f0*/  IMAD.IADD R2, R19, 0x1, R6 ;  /* 0x0000000113027824 */ /* 0x000fe200078e0206 */
[----:B------:R-:W-:Y:S01]  /*6500*/  FSEL R67, R4, R67, P1 ;  /* 0x0000004304437208 */ /* 0x000fe20000800000 */
[----:B------:R-:W-:Y:S01]  /*6510*/  FMUL R4, R59, 0.25 ;  /* 0x3e8000003b047820 */ /* 0x000fe20000400000 */
[----:B------:R-:W-:Y:S01]  /*6520*/  FSEL R15, R7, R82, P1 ;  /* 0x00000052070f7208 */ /* 0x000fe20000800000 */
[----:B------:R-:W-:Y:S01]  /*6530*/  FMUL R7, R74, 0.25 ;  /* 0x3e8000004a077820 */ /* 0x000fe20000400000 */
[----:B------:R-:W-:Y:S01]  /*6540*/  FMUL R6, R83, 0.25 ;  /* 0x3e80000053067820 */ /* 0x000fe20000400000 */
[----:B------:R-:W-:Y:S01]  /*6550*/  FSEL R19, R5, R78, P1 ;  /* 0x0000004e05137208 */ /* 0x000fe20000800000 */
        /* <DEDUP_REMOVED lines=71> */
[----:B------:R-:W-:Y:S01]  /*69d0*/  FMUL R4, R18, 8388608 ;  /* 0x4b00000012047820 */ /* 0x000fe20000400000 */
[----:B------:R-:W-:Y:S01]  /*69e0*/  FSEL R97, R7, R56, P2 ;  /* 0x0000003807617208 */ /* 0x000fe20001000000 */
[----:B------:R-:W-:Y:S01]  /*69f0*/  FMUL R7, R48, 0.25 ;  /* 0x3e80000030077820 */ /* 0x000fe20000400000 */
[----:B------:R-:W-:Y:S01]  /*6a00*/  FSEL R105, R5, R52, P2 ;  /* 0x0000003405697208 */ /* 0x000fe20001000000 */
[----:B------:R-:W-:Y:S01]  /*6a10*/  FMUL R5, R40, 0.25 ;  /* 0x3e80000028057820 */ /* 0x000fe20000400000 */
[----:B------:R-:W-:Y:S01]  /*6a20*/  FSEL R65, R6, R65, P2 ;  /* 0x0000004106417208 */ /* 0x000fe20001000000 */
[----:B------:R-:W-:Y:S01]  /*6a30*/  FMUL R6, R57, 0.25 ;  /* 0x3e80000039067820 */ /* 0x000fe20000400000 */
[----:B------:R-:W-:Y:S01]  /*6a40*/  FSEL R82, R4, R18, !P3 ;  /* 0x0000001204527208 */ /* 0x000fe20005800000 */
[----:B------:R-:W-:Y:S01]  /*6a50*/  @!P5 FMUL R11, R11, 16777216 ;  /* 0x4b8000000b0bd820 */ /* 0x000fe20000400000 */
[----:B------:R-:W-:Y:S01]  /*6a60*/  FSEL R111, R7, R48, P2 ;  /* 0x00000030076f7208 */ /* 0x000fe20001000000 */
[----:B------:R-:W-:Y:S01]  /*6a70*/  FMUL R7, R36, 0.25 ;  /* 0x3e80000024077820 */ /* 0x000fe20000400000 */
[----:B------:R-:W-:Y:S01]  /*6a80*/  FSEL R123, R5, R40, P2 ;  /* 0x00000028057b7208 */ /* 0x000fe20001000000 */
[----:B------:R-:W-:Y:S01]  /*6a90*/  FMUL R5, R12, 8388608 ;  /* 0x4b0000000c057820 */ /* 0x000fe20000400000 */
[----:B------:R-:W-:Y:S01]  /*6aa0*/  FSEL R57, R6, R57, P2 ;  /* 0x0000003906397208 */ /* 0x000fe20001000000 */
[----:B------:R-:W-:Y:S01]  /*6ab0*/  FMUL R6, R45, 0.25 ;  /* 0x3e8000002d067820 */ /* 0x000fe20000400000 */
[----:B------:R-:W-:Y:S01]  /*6ac0*/  VIADD R4, R82, 0xc0cafb0d ;  /* 0xc0cafb0d52047836 */ /* 0x000fe20000000000 */
[----:B------:R-:W-:Y:S01]  /*6ad0*/  FSEL R131, R7, R36, P2 ;  /* 0x0000002407837208 */ /* 0x000fe20001000000 */
[----:B------:R-:W-:Y:S01]  /*6ae0*/  FMUL R7, R32, 0.25 ;  /* 0x3e80000020077820 */ /* 0x000fe20000400000 */
[----:B------:R-:W-:Y:S01]  /*6af0*/  FSEL R31, R8, R31, P1 ;  /* 0x0000001f081f7208 */ /* 0x000fe20000800000 */
[----:B------:R-:W-:Y:S01]  /*6b00*/  FMUL R8, R73, 0.25 ;  /* 0x3e80000049087820 */ /* 0x000fe20000400000 */
[----:B------:R-:W-:Y:S01]  /*6b10*/  FSEL R153, R5, R12, !P4 ;  /* 0x0000000c05997208 */ /* 0x000fe20006000000 */
[----:B------:R-:W-:Y:S01]  /*6b20*/  @P1 FMUL R12, R12, 0.25 ;  /* 0x3e8000000c0c1820 */ /* 0x000fe20000400000 */
[----:B------:R-:W-:Y:S01]  /*6b30*/  FSEL R45, R6, R45, P2 ;  /* 0x0000002d062d7208 */ /* 0x000fe20001000000 */
[----:B------:R-:W-:Y:S01]  /*6b40*/  FMUL R6, R37, 0.25 ;  /* 0x3e80000025067820 */ /* 0x000fe20000400000 */
[----:B------:R-:W-:Y:S01]  /*6b50*/  LOP3.LUT R5, R4, 0xff800000, RZ, 0xc0, !PT ;  /* 0xff80000004057812 */ /* 0x000fe200078ec0ff */
[----:B------:R-:W-:Y:S01]  /*6b60*/  @!P5 FMUL R12, R12, 16777216 ;  /* 0x4b8000000c0cd820 */ /* 0x000fe20000400000 */
[----:B------:R-:W-:Y:S01]  /*6b70*/  FSEL R139, R7, R32, P2 ;  /* 0x00000020078b7208 */ /* 0x000fe20001000000 */
[----:B------:R-:W-:Y:S01]  /*6b80*/  @!P5 FMUL R23, R23, 16777216 ;  /* 0x4b8000001717d820 */ /* 0x000fe20000400000 */
[----:B------:R-:W-:Y:S01]  /*6b90*/  FSEL R4, RZ, -23, P3 ;  /* 0xc1b80000ff047808 */ /* 0x000fe20001800000 */
[----:B------:R-:W-:Y:S01]  /*6ba0*/  @!P5 FMUL R15, R15, 16777216 ;  /* 0x4b8000000f0fd820 */ /* 0x000fe20000400000 */
[----:B------:R-:W-:Y:S01]  /*6bb0*/  I2FP.F32.S32 R7, R5 ;  /* 0x0000000500077245 */ /* 0x000fe20000201400 */
[----:B------:R-:W-:Y:S01]  /*6bc0*/  @!P5 FMUL R79, R79, 16777216 ;  /* 0x4b8000004f4fd820 */ /* 0x000fe20000400000 */
[----:B------:R-:W-:Y:S01]  /*6bd0*/  FSEL R73, R8, R73, P2 ;  /* 0x0000004908497208 */ /* 0x000fe20001000000 */
[----:B------:R-:W-:Y:S01]  /*6be0*/  FMUL R8, R53, 0.25 ;  /* 0x3e80000035087820 */ /* 0x000fe20000400000 */
[----:B------:R-:W-:Y:S01]  /*6bf0*/  FSEL R129, R6, R37, P2 ;  /* 0x0000002506817208 */ /* 0x000fe20001000000 */
[----:B------:R-:W-:Y:S01]  /*6c00*/  FMUL R6, R29, 0.25 ;  /* 0x3e8000001d067820 */ /* 0x000fe20000400000 */
[----:B------:R-:W-:Y:S01]  /*6c10*/  FFMA.FTZ R32, R7, 1.1920928955078125e-07, R4 ;  /* 0x3400000007207823 */ /* 0x000fe20000010004 */
[----:B------:R-:W-:Y:S01]  /*6c20*/  FSETP.GEU.AND P3, PT, |R18|, 1.175494350822287508e-38, PT ;  /* 0x008000001200780b */ /* 0x000fe20003f6e200 */
[----:B------:R-:W0:Y:S01]  /*6c30*/  MUFU.RCP R4, R12 ;  /* 0x0000000c00047308 */ /* 0x000e220000001000 */
[----:B------:R-:W-:Y:S01]  /*6c40*/  FSEL R53, R8, R53, P2 ;  /* 0x0000003508357208 */ /* 0x000fe20001000000 */
[----:B------:R-:W-:Y:S01]  /*6c50*/  FMUL R8, R33, 0.25 ;  /* 0x3e80000021087820 */ /* 0x000fe20000400000 */
[----:B------:R-:W-:Y:S01]  /*6c60*/  FSEL R143, R6, R29, P2 ;  /* 0x0000001d068f7208 */ /* 0x000fe20001000000 */
[----:B------:R-:W-:Y:S01]  /*6c70*/  VIADD R6, R153, 0xc0cafb0d ;  /* 0xc0cafb0d99067836 */ /* 0x000fe20000000000 */
[----:B------:R-:W-:Y:S01]  /*6c80*/  FSEL R55, R9, R64, P2 ;  /* 0x0000004009377208 */ /* 0x000fe20001000000 */
[----:B------:R-:W-:Y:S01]  /*6c90*/  FMUL R9, R44, 0.25 ;  /* 0x3e8000002c097820 */ /* 0x000fe20000400000 */
[----:B------:R-:W-:Y:S01]  /*6ca0*/  FSEL R137, R8, R33, P2 ;  /* 0x0000002108897208 */ /* 0x000fe20001000000 */
[----:B------:R-:W-:Y:S01]  /*6cb0*/  @P2 FMUL R18, R18, 0.25 ;  /* 0x3e80000012122820 */ /* 0x000fe20000400000 */
        /* <DEDUP_REMOVED lines=29> */
[----:B------:R-:W-:Y:S01]  /*6e90*/  FFMA.FTZ R33, R9, 1.1920928955078125e-07, R6 ;  /* 0x3400000009217823 */ /* 0x000fe20000010006 */
[C---:B0-----:R-:W-:Y:S01]  /*6ea0*/  FMUL R39, R4.reuse, R11 ;  /* 0x0000000b04277220 */ /* 0x041fe20000400000 */
[C---:B------:R-:W-:Y:S01]  /*6eb0*/  FMUL R22, R4.reuse, R87 ;  /* 0x0000005704167220 */ /* 0x040fe20000400000 */
        /* <DEDUP_REMOVED lines=29> */
[----:B------:R-:W-:Y:S01]  /*7090*/  FMUL R74, R4, R149 ;  /* 0x00000095044a7220 */ /* 0x000fe20000400000 */
[----:B------:R-:W-:Y:S01]  /*70a0*/  FMUL R27, R28, 0.25 ;  /* 0x3e8000001c1b7820 */ /* 0x000fe20000400000 */
[----:B------:R-:W0:Y:S01]  /*70b0*/  MUFU.RCP R4, R18 ;  /* 0x0000001200047308 */ /* 0x000e220000001000 */
[----:B------:R-:W-:Y:S01]  /*70c0*/  FMUL R29, R24, 0.25 ;  /* 0x3e800000181d7820 */ /* 0x000fe20000400000 */
[----:B------:R-:W1:Y:S01]  /*70d0*/  LDC R21, c[0x0][0x278] ;  /* 0x00009e00ff157b82 */ /* 0x000e620000000800 */
[----:B------:R-:W-:Y:S01]  /*70e0*/  @!P3 FMUL R13, R13, 16777216 ;  /* 0x4b8000000d0db820 */ /* 0x000fe20000400000 */
[----:B------:R-:W-:Y:S01]  /*70f0*/  FSEL R145, R27, R28, P2 ;  /* 0x0000001c1b917208 */ /* 0x000fe20001000000 */
[----:B------:R-:W-:Y:S01]  /*7100*/  @!P3 FMUL R17, R17, 16777216 ;  /* 0x4b8000001111b820 */ /* 0x000fe20000400000 */
[----:B------:R-:W-:Y:S01]  /*7110*/  FSEL R151, R29, R24, P2 ;  /* 0x000000181d977208 */ /* 0x000fe20001000000 */
        /* <DEDUP_REMOVED lines=10> */
[C---:B0-----:R-:W-:Y:S01]  /*71c0*/  FMUL R27, R4.reuse, R13 ;  /* 0x0000000d041b7220 */ /* 0x041fe20000400000 */
[C---:B------:R-:W-:Y:S01]  /*71d0*/  FMUL R38, R4.reuse, R17 ;  /* 0x0000001104267220 */ /* 0x040fe20000400000 */
[C---:B------:R-:W-:Y:S01]  /*71e0*/  FMUL R13, R4.reuse, R129 ;  /* 0x00000081040d7220 */ /* 0x040fe20000400000 */
[C---:B------:R-:W-:Y:S01]  /*71f0*/  FMUL R24, R4.reuse, R137 ;  /* 0x0000008904187220 */ /* 0x040fe20000400000 */
        /* <DEDUP_REMOVED lines=20> */
[C---:B------:R-:W-:Y:S01]  /*7340*/  FMUL R17, R4.reuse, R131 ;  /* 0x0000008304117220 */ /* 0x040fe20000400000 */
[----:B------:R-:W-:Y:S01]  /*7350*/  FMUL R70, R4, R139 ;  /* 0x0000008b04467220 */ /* 0x000fe20000400000 */
[----:B------:R-:W-:-:S02]  /*7360*/  IMAD.IADD R5, R82, 0x1, -R5 ;  /* 0x0000000152057824 */ /* 0x000fc400078e0a05 */
        /* <DEDUP_REMOVED lines=26> */
[----:B------:R-:W-:Y:S01]  /*7510*/  F2FP.BF16.F32.PACK_AB R13, R13, R24 ;  /* 0x000000180d0d723e */ /* 0x000fe200000010ff */
[----:B------:R-:W-:Y:S01]  /*7520*/  IMAD.IADD R8, R153, 0x1, -R8 ;  /* 0x0000000199087824 */ /* 0x000fe200078e0a08 */
[----:B------:R-:W-:Y:S01]  /*7530*/  F2FP.BF16.F32.PACK_AB R17, R17, R70 ;  /* 0x000000461111723e */ /* 0x000fe200000010ff */
[----:B------:R-:W-:-:S02]  /*7540*/  IMAD.MOV.U32 R4, RZ, RZ, 0x3dc6b27f ;  /* 0x3dc6b27fff047424 */ /* 0x000fc400078e00ff */
[----:B------:R-:W-:Y:S01]  /*7550*/  FADD R24, R5, -1 ;  /* 0xbf80000005187421 */ /* 0x000fe20000000000 */
[----:B------:R-:W-:Y:S01]  /*7560*/  SHF.R.U32.HI R70, RZ, 0x6, R104 ;  /* 0x00000006ff467819 */ /* 0x000fe20000011668 */
[----:B------:R-:W5:Y:S01]  /*7570*/  LDC.64 R96, c[0x0][0x270] ;  /* 0x00009c00ff607b82 */ /* 0x000f620000000a00 */
[----:B------:R-:W-:Y:S01]  /*7580*/  F2FP.BF16.F32.PACK_AB R12, R12, R25 ;  /* 0x000000190c0c723e */ /* 0x000fe200000010ff */
[----:B------:R-:W-:Y:S01]  /*7590*/  FADD R25, R8, -1 ;  /* 0xbf80000008197421 */ /* 0x000fe20000000000 */
[-C--:B------:R-:W-:Y:S01]  /*75a0*/  FFMA.FTZ R5, R24, R4.reuse, -0.16845393180847167969 ;  /* 0xbe2c7f3018057423 */ /* 0x080fe20000010004 */
[----:B------:R-:W-:Y:S02]  /*75b0*/  SGXT.U32 R70, R70, 0x2 ;  /* 0x000000024646781a */ /* 0x000fe40000000000 */
[----:B------:R-:W-:Y:S01]  /*75c0*/  FFMA.FTZ R4, R25, R4, -0.16845393180847167969 ;  /* 0xbe2c7f3019047423 */ /* 0x000fe20000010004 */
[----:B------:R-:W-:Y:S01]  /*75d0*/  FFMA.FTZ R5, R24, R5, 0.1716887056827545166 ;  /* 0x3e2fcf2a18057423 */ /* 0x000fe20000010005 */
[----:B------:R-:W-:Y:S01]  /*75e0*/  F2FP.BF16.F32.PACK_AB R15, R15, R6 ;  /* 0x000000060f0f723e */ /* 0x000fe200000010ff */
[----:B-1----:R-:W-:-:S02]  /*75f0*/  IMAD R70, R70, R21, RZ ;  /* 0x0000001546467224 */ /* 0x002fc400078e02ff */
[----:B------:R-:W-:Y:S01]  /*7600*/  FFMA.FTZ R6, R25, R4, 0.1716887056827545166 ;  /* 0x3e2fcf2a19067423 */ /* 0x000fe20000010004 */
[C---:B------:R-:W-:Y:S01]  /*7610*/  FFMA.FTZ R5, R24.reuse, R5, -0.17900948226451873779 ;  /* 0xbe374e4318057423 */ /* 0x040fe20000010005 */
[----:B------:R-:W-:Y:S01]  /*7620*/  F2FP.BF16.F32.PACK_AB R4, R7, R72 ;  /* 0x000000480704723e */ /* 0x000fe200000010ff */
[----:B------:R-:W-:Y:S02]  /*7630*/  IMAD R72, R21, 0x4, R70 ;  /* 0x0000000415487824 */ /* 0x000fe400078e0246 */
[----:B------:R-:W-:Y:S01]  /*7640*/  FFMA.FTZ R6, R25, R6, -0.17900948226451873779 ;  /* 0xbe374e4319067423 */ /* 0x000fe20000010006 */
[C---:B------:R-:W-:Y:S01]  /*7650*/  FFMA.FTZ R7, R24.reuse, R5, 0.20512372255325317383 ;  /* 0x3e520bf418077423 */ /* 0x040fe20000010005 */
[----:B------:R-:W-:Y:S01]  /*7660*/  F2FP.BF16.F32.PACK_AB R9, R9, R68 ;  /* 0x000000440909723e */ /* 0x000fe200000010ff */
[----:B------:R-:W-:Y:S02]  /*7670*/  IMAD R68, R21, 0x4, R72 ;  /* 0x0000000415447824 */ /* 0x000fe400078e0248 */
[----:B------:R-:W-:Y:S01]  /*7680*/  FFMA.FTZ R6, R25, R6, 0.20512372255325317383 ;  /* 0x3e520bf419067423 */ /* 0x000fe20000010006 */
[----:B------:R-:W-:Y:S01]  /*7690*/  FFMA.FTZ R7, R24, R7, -0.24046532809734344482 ;  /* 0xbe763c8b18077423 */ /* 0x000fe20000010007 */
[----:B------:R-:W-:Y:S01]  /*76a0*/  F2FP.BF16.F32.PACK_AB R5, R125, R66 ;  /* 0x000000427d05723e */ /* 0x000fe200000010ff */
[----:B------:R-:W-:Y:S01]  /*76b0*/  IMAD R66, R21, 0x4, R68 ;  /* 0x0000000415427824 */ /* 0x000fe200078e0244 */
[----:B------:R-:W-:Y:S01]  /*76c0*/  F2FP.BF16.F32.PACK_AB R14, R14, R41 ;  /* 0x000000290e0e723e */ /* 0x000fe200000010ff */
[----:B------:R-:W-:Y:S01]  /*76d0*/  FFMA.FTZ R6, R25, R6, -0.24046532809734344482 ;  /* 0xbe763c8b19067423 */ /* 0x000fe20000010006 */
[----:B------:R-:W-:Y:S01]  /*76e0*/  F2FP.BF16.F32.PACK_AB R19, R19, R10 ;  /* 0x0000000a1313723e */ /* 0x000fe200000010ff */
[C---:B------:R-:W-:Y:S01]  /*76f0*/  FFMA.FTZ R7, R24.reuse, R7, 0.28857114911079406738 ;  /* 0x3e93bf9918077423 */ /* 0x040fe20000010007 */
[----:B------:R-:W-:Y:S01]  /*7700*/  F2FP.BF16.F32.PACK_AB R10, R115, R64 ;  /* 0x00000040730a723e */ /* 0x000fe200000010ff */
[----:B------:R-:W-:Y:S01]  /*7710*/  IMAD R64, R21, 0x4, R66 ;  /* 0x0000000415407824 */ /* 0x000fe200078e0242 */
[----:B------:R0:W-:Y:S01]  /*7720*/  STS.128 [R20+0x400], R12 ;  /* 0x0004000c14007388 */ /* 0x0001e20000000c00 */
[----:B------:R-:W-:Y:S01]  /*7730*/  FFMA.FTZ R7, R24, R7, -0.36067417263984680176 ;  /* 0xbeb8aa4918077423 */ /* 0x000fe20000010007 */
[----:B------:R-:W-:Y:S01]  /*7740*/  F2FP.BF16.F32.PACK_AB R11, R11, R60 ;  /* 0x0000003c0b0b723e */ /* 0x000fe200000010ff */
[----:B-----5:R-:W-:Y:S01]  /*7750*/  IMAD R41, R164, R96, RZ ;  /* 0x00000060a4297224 */ /* 0x020fe200078e02ff */
[----:B------:R-:W-:-:S02]  /*7760*/  F2FP.BF16.F32.PACK_AB R16, R16, R151 ;  /* 0x000000971010723e */ /* 0x000fc400000010ff */
[----:B------:R-:W-:Y:S02]  /*7770*/  F2FP.BF16.F32.PACK_AB R18, R18, R123 ;  /* 0x0000007b1212723e */ /* 0x000fe400000010ff */
[----:B------:R-:W-:Y:S02]  /*7780*/  F2FP.BF16.F32.PACK_AB R8, R141, R74 ;  /* 0x0000004a8d08723e */ /* 0x000fe400000010ff */
[C---:B------:R-:W-:Y:S01]  /*7790*/  ISETP.GE.U32.AND P2, PT, R82.reuse, 0x7f800000, PT ;  /* 0x7f8000005200780c */ /* 0x040fe20003f46070 */
[----:B------:R-:W-:Y:S01]  /*77a0*/  STS.128 [R20], R16 ;  /* 0x0000001014007388 */ /* 0x000fe20000000c00 */
[----:B------:R-:W-:Y:S02]  /*77b0*/  ISETP.GE.U32.AND P3, PT, R153, 0x7f800000, PT ;  /* 0x7f8000009900780c */ /* 0x000fe40003f66070 */
[----:B------:R-:W-:Y:S01]  /*77c0*/  FSETP.NEU.AND P1, PT, R82, RZ, PT ;  /* 0x000000ff5200720b */ /* 0x000fe20003f2d000 */
[----:B------:R1:W-:Y:S01]  /*77d0*/  STS.128 [R20+0x80], R8 ;  /* 0x0000800814007388 */ /* 0x0003e20000000c00 */
[----:B0-----:R-:W-:Y:S01]  /*77e0*/  FFMA.FTZ R12, R25, R6, 0.28857114911079406738 ;  /* 0x3e93bf99190c7423 */ /* 0x001fe20000010006 */
[----:B------:R-:W-:Y:S01]  /*77f0*/  F2FP.BF16.F32.PACK_AB R6, R113, R62 ;  /* 0x0000003e7106723e */ /* 0x000fe200000010ff */
[----:B------:R-:W-:-:S02]  /*7800*/  IMAD R62, R21, 0x4, R64 ;  /* 0x00000004153e7824 */ /* 0x000fc400078e0240 */
[C---:B------:R-:W-:Y:S01]  /*7810*/  FFMA.FTZ R13, R24.reuse, R7, 0.48089820146560668945 ;  /* 0x3ef6384a180d7423 */ /* 0x040fe20000010007 */
[----:B------:R-:W-:Y:S01]  /*7820*/  F2FP.BF16.F32.PACK_AB R7, R101, R58 ;  /* 0x0000003a6507723e */ /* 0x000fe200000010ff */
[----:B------:R-:W-:Y:S01]  /*7830*/  FFMA.FTZ R12, R25, R12, -0.36067417263984680176 ;  /* 0xbeb8aa49190c7423 */ /* 0x000fe2000001000c */
[----:B------:R-:W-:Y:S02]  /*7840*/  IMAD R60, R21, 0x4, R62 ;  /* 0x00000004153c7824 */ /* 0x000fe400078e023e */
[C---:B------:R-:W-:Y:S01]  /*7850*/  FFMA.FTZ R13, R24.reuse, R13, -0.72134751081466674805 ;  /* 0xbf38aa3b180d7423 */ /* 0x040fe2000001000d */
[----:B------:R-:W-:Y:S01]  /*7860*/  F2FP.BF16.F32.PACK_AB R29, R29, R48 ;  /* 0x000000301d1d723e */ /* 0x000fe200000010ff */
[----:B------:R-:W-:Y:S01]  /*7870*/  STS.128 [R20+0x480], R4 ;  /* 0x0004800414007388 */ /* 0x000fe20000000c00 */
[----:B------:R-:W-:Y:S02]  /*7880*/  IMAD R58, R21, 0x4, R60 ;  /* 0x00000004153a7824 */ /* 0x000fe400078e023c */
[----:B------:R-:W-:Y:S01]  /*7890*/  FMUL R13, R24, R13 ;  /* 0x0000000d180d7220 */ /* 0x000fe20000400000 */
[----:B------:R-:W-:Y:S01]  /*78a0*/  FFMA.FTZ R12, R25, R12, 0.48089820146560668945 ;  /* 0x3ef6384a190c7423 */ /* 0x000fe2000001000c */
[----:B------:R-:W-:Y:S01]  /*78b0*/  BAR.SYNC.DEFER_BLOCKING 0x0 ;  /* 0x0000000000007b1d */ /* 0x000fe20000010000 */
[----:B------:R-:W-:-:S02]  /*78c0*/  IMAD R74, R21, 0x4, R58 ;  /* 0x00000004154a7824 */ /* 0x000fc400078e023a */
[C---:B------:R-:W-:Y:S01]  /*78d0*/  FMUL R13, R24.reuse, R13 ;  /* 0x0000000d180d7220 */ /* 0x040fe20000400000 */
[----:B------:R-:W-:Y:S01]  /*78e0*/  FFMA.FTZ R12, R25, R12, -0.72134751081466674805 ;  /* 0xbf38aa3b190c7423 */ /* 0x000fe2000001000c */
[----:B-1----:R-:W-:Y:S01]  /*78f0*/  @P3 IMAD.MOV.U32 R8, RZ, RZ, 0x7f800000 ;  /* 0x7f800000ff083424 */ /* 0x002fe200078e00ff */
[----:B------:R-:W-:Y:S01]  /*7900*/  LOP3.LUT R163, R163, 0x3f, R104, 0xf8, !PT ;  /* 0x0000003fa3a37812 */ /* 0x000fe200078ef868 */
[----:B------:R-:W-:Y:S02]  /*7910*/  IMAD R76, R21, 0x4, R74 ;  /* 0x00000004154c7824 */ /* 0x000fe400078e024a */
[----:B------:R-:W-:Y:S01]  /*7920*/  FFMA.FTZ R13, R24, 1.4426950216293334961, R13 ;  /* 0x3fb8aa3b180d7823 */ /* 0x000fe2000001000d */
[----:B------:R-:W-:Y:S01]  /*7930*/  FMUL R12, R25, R12 ;  /* 0x0000000c190c7220 */ /* 0x000fe20000400000 */
[----:B------:R-:W0:Y:S01]  /*7940*/  LDC.64 R48, c[0x0][0x228] ;  /* 0x00008a00ff307b82 */ /* 0x000e220000000a00 */
[----:B------:R-:W-:Y:S02]  /*7950*/  IMAD R78, R21, 0x4, R76 ;  /* 0x00000004154e7824 */ /* 0x000fe400078e024c */
[----:B------:R-:W-:Y:S01]  /*7960*/  FADD R32, R32, R13 ;  /* 0x0000000d20207221 */ /* 0x000fe20000000000 */
[----:B------:R-:W-:-:S02]  /*7970*/  @P2 IMAD.MOV.U32 R13, RZ, RZ, 0x7f800000 ;  /* 0x7f800000ff0d2424 */ /* 0x000fc400078e00ff */
[----:B------:R-:W-:Y:S01]  /*7980*/  FMUL R12, R25, R12 ;  /* 0x0000000c190c7220 */ /* 0x000fe20000400000 */
[----:B------:R-:W-:Y:S01]  /*7990*/  IMAD R80, R21, 0x4, R78 ;  /* 0x0000000415507824 */ /* 0x000fe200078e024e */
[----:B------:R-:W-:Y:S01]  /*79a0*/  F2FP.BF16.F32.PACK_AB R24, R59, R56 ;  /* 0x000000383b18723e */ /* 0x000fe200000010ff */
[----:B------:R-:W-:Y:S01]  /*79b0*/  @P2 FFMA.FTZ R32, R82, R13, +INF ;  /* 0x7f80000052202423 */ /* 0x000fe2000001000d */
[----:B------:R-:W-:Y:S01]  /*79c0*/  FFMA.FTZ R12, R25, 1.4426950216293334961, R12 ;  /* 0x3fb8aa3b190c7823 */ /* 0x000fe2000001000c */
[----:B------:R-:W-:Y:S01]  /*79d0*/  IMAD R82, R21, 0x4, R80 ;  /* 0x0000000415527824 */ /* 0x000fe200078e0250 */
[----:B------:R-:W-:Y:S01]  /*79e0*/  F2FP.BF16.F32.PACK_AB R25, R51, R50 ;  /* 0x000000323319723e */ /* 0x000fe200000010ff */
[----:B------:R-:W-:Y:S02]  /*79f0*/  IMAD R43, R163, R97, RZ ;  /* 0x00000061a32b7224 */ /* 0x000fe400078e02ff */
[----:B------:R-:W-:Y:S01]  /*7a00*/  FADD R33, R33, R12 ;  /* 0x0000000c21217221 */ /* 0x000fe20000000000 */
[----:B------:R-:W-:-:S02]  /*7a10*/  IMAD R84, R21, 0x4, R82 ;  /* 0x0000000415547824 */ /* 0x000fc400078e0252 */
[----:B------:R-:W-:Y:S01]  /*7a20*/  @P3 FFMA.FTZ R33, R153, R8, +INF ;  /* 0x7f80000099213423 */ /* 0x000fe20000010008 */
[----:B------:R-:W-:Y:S01]  /*7a30*/  LDS.128 R12, [R3] ;  /* 0x00000000030c7984 */ /* 0x000fe20000000c00 */
[----:B------:R-:W-:Y:S01]  /*7a40*/  F2FP.BF16.F32.PACK_AB R26, R26, R47 ;  /* 0x0000002f1a1a723e */ /* 0x000fe200000010ff */
[----:B------:R-:W-:Y:S01]  /*7a50*/  IMAD R86, R21, 0x4, R84 ;  /* 0x0000000415567824 */ /* 0x000fe200078e0254 */
[----:B------:R-:W-:Y:S01]  /*7a60*/  F2FP.BF16.F32.PACK_AB R27, R27, R38 ;  /* 0x000000261b1b723e */ /* 0x000fe200000010ff */
[----:B------:R-:W-:Y:S01]  /*7a70*/  LDS.128 R8, [R3+0x800] ;  /* 0x0008000003087984 */ /* 0x000fe20000000c00 */
[----:B------:R-:W-:Y:S01]  /*7a80*/  F2FP.BF16.F32.PACK_AB R55, R22, R23 ;  /* 0x000000171637723e */ /* 0x000fe200000010ff */
[----:B------:R-:W-:Y:S01]  /*7a90*/  IMAD R90, R21, 0x4, R86 ;  /* 0x00000004155a7824 */ /* 0x000fe200078e0256 */
[----:B------:R-:W-:Y:S01]  /*7aa0*/  F2FP.BF16.F32.PACK_AB R31, R31, R36 ;  /* 0x000000241f1f723e */ /* 0x000fe200000010ff */
[----:B------:R-:W1:Y:S01]  /*7ab0*/  LDS.128 R16, [R88] ;  /* 0x0000000058107984 */ /* 0x000e620000000c00 */
[----:B------:R-:W-:Y:S01]  /*7ac0*/  IMAD.SHL.U32 R23, R41, 0x2, RZ ;  /* 0x0000000229177824 */ /* 0x000fe200078e00ff */
[----:B------:R-:W-:Y:S01]  /*7ad0*/  F2FP.BF16.F32.PACK_AB R36, R91, R54 ;  /* 0x000000365b24723e */ /* 0x000fe200000010ff */
[----:B------:R-:W-:Y:S01]  /*7ae0*/  IMAD R92, R21, 0x4, R90 ;  /* 0x00000004155c7824 */ /* 0x000fe200078e025a */
[----:B------:R-:W-:Y:S01]  /*7af0*/  LDS.128 R4, [R88+0x800] ;  /* 0x0008000058047984 */ /* 0x000fe20000000c00 */
[----:B------:R-:W-:Y:S01]  /*7b00*/  IMAD.HI R22, R41, 0x2, RZ ;  /* 0x0000000229167827 */ /* 0x000fe200078e02ff */
[----:B------:R-:W-:Y:S01]  /*7b10*/  F2FP.BF16.F32.PACK_AB R28, R28, R57 ;  /* 0x000000391c1c723e */ /* 0x000fe200000010ff */
[----:B------:R-:W-:Y:S02]  /*7b20*/  BAR.SYNC.DEFER_BLOCKING 0x0 ;  /* 0x0000000000007b1d */ /* 0x000fe40000010000 */
[----:B------:R-:W-:Y:S01]  /*7b30*/  IMAD R94, R21, 0x4, R92 ;  /* 0x00000004155e7824 */ /* 0x000fe200078e025c */
[----:B------:R-:W-:-:S02]  /*7b40*/  F2FP.BF16.F32.PACK_AB R30, R30, R73 ;  /* 0x000000491e1e723e */ /* 0x000fc400000010ff */
[----:B------:R-:W-:Y:S01]  /*7b50*/  F2FP.BF16.F32.PACK_AB R52, R63, R52 ;  /* 0x000000343f34723e */ /* 0x000fe200000010ff */
[----:B------:R-:W-:Y:S01]  /*7b60*/  IMAD R96, R21, 0x4, R94 ;  /* 0x0000000415607824 */ /* 0x000fe200078e025e */
[----:B------:R-:W-:Y:S02]  /*7b70*/  F2FP.BF16.F32.PACK_AB R37, R37, R46 ;  /* 0x0000002e2525723e */ /* 0x000fe400000010ff */
[----:B------:R-:W-:Y:S01]  /*7b80*/  F2FP.BF16.F32.PACK_AB R53, R71, R44 ;  /* 0x0000002c4735723e */ /* 0x000fe200000010ff */
[----:B------:R-:W-:Y:S01]  /*7b90*/  IMAD R98, R21, 0x4, R96 ;  /* 0x0000000415627824 */ /* 0x000fe200078e0260 */
[----:B------:R-:W-:Y:S02]  /*7ba0*/  F2FP.BF16.F32.PACK_AB R38, R35, R42 ;  /* 0x0000002a2326723e */ /* 0x000fe400000010ff */
[----:B------:R-:W-:Y:S02]  /*7bb0*/  F2FP.BF16.F32.PACK_AB R54, R79, R40 ;  /* 0x000000284f36723e */ /* 0x000fe400000010ff */
[----:B------:R-:W-:-:S02]  /*7bc0*/  F2FP.BF16.F32.PACK_AB R39, R39, R34 ;  /* 0x000000222727723e */ /* 0x000fc400000010ff */
[----:B------:R-:W-:Y:S01]  /*7bd0*/  FSETP.NEU.AND P2, PT, R153, RZ, PT ;  /* 0x000000ff9900720b */ /* 0x000fe20003f4d000 */
[----:B------:R2:W-:Y:S04]  /*7be0*/  STS.128 [R20], R24 ;  /* 0x0000001814007388 */ /* 0x0005e80000000c00 */
[----:B------:R3:W-:Y:S04]  /*7bf0*/  STS.128 [R20+0x400], R28 ;  /* 0x0004001c14007388 */ /* 0x0007e80000000c00 */
[----:B------:R4:W-:Y:S01]  /*7c00*/  STS.128 [R20+0x80], R36 ;  /* 0x0000802414007388 */ /* 0x0009e20000000c00 */
[----:B-1----:R-:W-:-:S03]  /*7c10*/  PRMT R89, R16, 0x7632, R89 ;  /* 0x0000763210597816 */ /* 0x002fc60000000059 */
[----:B------:R1:W-:Y:S01]  /*7c20*/  STS.128 [R20+0x480], R52 ;  /* 0x0004803414007388 */ /* 0x0003e20000000c00 */
[----:B--2---:R-:W-:Y:S02]  /*7c30*/  IMAD R26, R21, 0x4, R98 ;  /* 0x00000004151a7824 */ /* 0x004fe400078e0262 */
[----:B------:R-:W-:Y:S02]  /*7c40*/  IMAD.SHL.U32 R24, R43, 0x2, RZ ;  /* 0x000000022b187824 */ /* 0x000fe400078e00ff */
[----:B------:R-:W-:Y:S02]  /*7c50*/  IMAD R100, R21, 0x4, R26 ;  /* 0x0000000415647824 */ /* 0x000fe400078e021a */
[----:B------:R-:W-:Y:S01]  /*7c60*/  IMAD.HI R43, R43, 0x2, RZ ;  /* 0x000000022b2b7827 */ /* 0x000fe200078e02ff */
[----:B------:R-:W-:Y:S01]  /*7c70*/  BAR.SYNC.DEFER_BLOCKING 0x0 ;  /* 0x0000000000007b1d */ /* 0x000fe20000010000 */
[----:B0-----:R-:W-:Y:S02]  /*7c80*/  IADD3 R23, P3, P4, R24, R48, R23 ;  /* 0x0000003018177210 */ /* 0x001fe40007c7e017 */
[----:B------:R-:W-:-:S02]  /*7c90*/  IMAD R24, R21, 0x4, R100 ;  /* 0x0000000415187824 */ /* 0x000fc400078e0264 */
[----:B------:R-:W-:Y:S02]  /*7ca0*/  IADD3.X R25, R43, R49, R22, P3, P4 ;  /* 0x000000312b197210 */ /* 0x000fe40001fe8416 */
[C---:B------:R-:W-:Y:S01]  /*7cb0*/  IMAD R22, R21.reuse, 0x4, R24 ;  /* 0x0000000415167824 */ /* 0x040fe200078e0218 */
[-C--:B---3--:R-:W-:Y:S02]  /*7cc0*/  LEA R30, P5, R68, R23.reuse, 0x1 ;  /* 0x00000017441e7211 */ /* 0x088fe400078a08ff */
[----:B------:R-:W-:Y:S01]  /*7cd0*/  LEA R28, P4, R72, R23, 0x1 ;  /* 0x00000017481c7211 */ /* 0x000fe200078808ff */
[C---:B------:R-:W-:Y:S01]  /*7ce0*/  IMAD R102, R21.reuse, 0x4, R22 ;  /* 0x0000000415667824 */ /* 0x040fe200078e0216 */
[----:B------:R-:W-:Y:S02]  /*7cf0*/  LEA.HI.X.SX32 R31, R68, R25, 0x1, P5 ;  /* 0x00000019441f7211 */ /* 0x000fe400028f0eff */
[----:B------:R-:W-:Y:S01]  /*7d00*/  LEA R34, P5, R62, R23, 0x1 ;  /* 0x000000173e227211 */ /* 0x000fe200078a08ff */
[----:B------:R-:W-:Y:S01]  /*7d10*/  IMAD R104, R21, 0x4, R102 ;  /* 0x0000000415687824 */ /* 0x000fe200078e0266 */
[----:B------:R-:W-:-:S02]  /*7d20*/  LEA.HI.X.SX32 R29, R72, R25, 0x1, P4 ;  /* 0x00000019481d7211 */ /* 0x000fc400020f0eff */
[----:B----4-:R-:W-:Y:S01]  /*7d30*/  LEA R38, P4, R64, R23, 0x1 ;  /* 0x0000001740267211 */ /* 0x010fe200078808ff */
[C---:B-1----:R-:W-:Y:S01]  /*7d40*/  IMAD R20, R21.reuse, 0x4, R104 ;  /* 0x0000000415147824 */ /* 0x042fe200078e0268 */
[----:B------:R-:W-:Y:S02]  /*7d50*/  LEA.HI.X.SX32 R35, R62, R25, 0x1, P5 ;  /* 0x000000193e237211 */ /* 0x000fe400028f0eff */
[-C--:B------:R-:W-:Y:S01]  /*7d60*/  LEA R40, P3, R70, R23.reuse, 0x1 ;  /* 0x0000001746287211 */ /* 0x080fe200078608ff */
[C---:B------:R-:W-:Y:S01]  /*7d70*/  IMAD R106, R21.reuse, 0x4, R20 ;  /* 0x00000004156a7824 */ /* 0x040fe200078e0214 */
[----:B------:R-:W-:Y:S02]  /*7d80*/  LEA R44, P5, R74, R23, 0x1 ;  /* 0x000000174a2c7211 */ /* 0x000fe400078a08ff */
[-C--:B------:R-:W-:Y:S01]  /*7d90*/  LEA.HI.X.SX32 R39, R64, R25.reuse, 0x1, P4 ;  /* 0x0000001940277211 */ /* 0x080fe200020f0eff */
[----:B------:R-:W-:Y:S01]  /*7da0*/  IMAD R108, R21, 0x4, R106 ;  /* 0x00000004156c7824 */ /* 0x000fe200078e026a */
[----:B------:R-:W-:-:S02]  /*7db0*/  LEA.HI.X.SX32 R41, R70, R25, 0x1, P3 ;  /* 0x0000001946297211 */ /* 0x000fc400018f0eff */
[----:B------:R-:W-:Y:S01]  /*7dc0*/  LEA R42, P4, R58, R23, 0x1 ;  /* 0x000000173a2a7211 */ /* 0x000fe200078808ff */
[C---:B------:R-:W-:Y:S01]  /*7dd0*/  IMAD R110, R21.reuse, 0x4, R108 ;  /* 0x00000004156e7824 */ /* 0x040fe200078e026c */
[----:B------:R-:W-:Y:S01]  /*7de0*/  LEA.HI.X.SX32 R45, R74, R25, 0x1, P5 ;  /* 0x000000194a2d7211 */ /* 0x000fe200028f0eff */
[----:B------:R0:W-:Y:S01]  /*7df0*/  STG.E.U16 desc[UR60][R40.64], R12 ;  /* 0x0000000c28007986 */ /* 0x0001e2000c10153c */
[-C--:B------:R-:W-:Y:S01]  /*7e00*/  LEA R36, P3, R66, R23.reuse, 0x1 ;  /* 0x0000001742247211 */ /* 0x080fe200078608ff */
[C---:B------:R-:W-:Y:S01]  /*7e10*/  IMAD R112, R21.reuse, 0x4, R110 ;  /* 0x0000000415707824 */ /* 0x040fe200078e026e */
[----:B------:R-:W-:Y:S01]  /*7e20*/  LEA R52, P5, R80, R23, 0x1 ;  /* 0x0000001750347211 */ /* 0x000fe200078a08ff */
[----:B------:R1:W-:Y:S01]  /*7e30*/  STG.E.U16 desc[UR60][R28.64], R16 ;  /* 0x000000101c007986 */ /* 0x0003e2000c10153c */
[-C--:B------:R-:W-:Y:S01]  /*7e40*/  LEA.HI.X.SX32 R43, R58, R25.reuse, 0x1, P4 ;  /* 0x000000193a2b7211 */ /* 0x080fe200020f0eff */
[----:B------:R-:W-:Y:S01]  /*7e50*/  IMAD R114, R21, 0x4, R112 ;  /* 0x0000000415727824 */ /* 0x000fe200078e0270 */
[----:B------:R-:W-:-:S02]  /*7e60*/  LEA.HI.X.SX32 R37, R66, R25, 0x1, P3 ;  /* 0x0000001942257211 */ /* 0x000fc400018f0eff */
[----:B------:R-:W-:Y:S01]  /*7e70*/  LEA R50, P4, R78, R23, 0x1 ;  /* 0x000000174e327211 */ /* 0x000fe200078808ff */
[C---:B------:R-:W-:Y:S01]  /*7e80*/  IMAD R116, R21.reuse, 0x4, R114 ;  /* 0x0000000415747824 */ /* 0x040fe200078e0272 */
        /* <DEDUP_REMOVED lines=9> */
[----:B------:R-:W-:Y:S02]  /*7f20*/  LEA.HI.X.SX32 R59, R86, R25, 0x1, P5 ;  /* 0x00000019563b7211 */ /* 0x000fe400028f0eff */
[----:B------:R-:W-:Y:S01]  /*7f30*/  LEA R60, P5, R94, R23, 0x1 ;  /* 0x000000175e3c7211 */ /* 0x000fe200078a08ff */
[----:B------:R-:W-:Y:S01]  /*7f40*/  IMAD R124, R21, 0x4, R122 ;  /* 0x00000004157c7824 */ /* 0x000fe200078e027a */
[----:B------:R-:W-:Y:S02]  /*7f50*/  LEA.HI.X.SX32 R55, R84, R25, 0x1, P4 ;  /* 0x0000001954377211 */ /* 0x000fe400020f0eff */
[----:B------:R-:W-:Y:S02]  /*7f60*/  LEA R62, P4, R92, R23, 0x1 ;  /* 0x000000175c3e7211 */ /* 0x000fe400078808ff */
[----:B------:R-:W-:-:S02]  /*7f70*/  LEA.HI.X.SX32 R61, R94, R25, 0x1, P5 ;  /* 0x000000195e3d7211 */ /* 0x000fc400028f0eff */
[----:B------:R-:W-:Y:S02]  /*7f80*/  LEA R66, P5, R26, R23, 0x1 ;  /* 0x000000171a427211 */ /* 0x000fe400078a08ff */
[----:B------:R-:W-:Y:S02]  /*7f90*/  LEA.HI.X.SX32 R63, R92, R25, 0x1, P4 ;  /* 0x000000195c3f7211 */ /* 0x000fe400020f0eff */
[----:B------:R-:W-:Y:S02]  /*7fa0*/  LEA R68, P4, R98, R23, 0x1 ;  /* 0x0000001762447211 */ /* 0x000fe400078808ff */
[----:B------:R-:W-:Y:S01]  /*7fb0*/  LEA.HI.X.SX32 R67, R26, R25, 0x1, P5 ;  /* 0x000000191a437211 */ /* 0x000fe200028f0eff */
[C---:B------:R-:W-:Y:S01]  /*7fc0*/  IMAD R26, R21.reuse, 0x4, R124 ;  /* 0x00000004151a7824 */ /* 0x040fe200078e027c */
[----:B------:R-:W-:Y:S02]  /*7fd0*/  LEA R48, P3, R76, R23, 0x1 ;  /* 0x000000174c307211 */ /* 0x000fe400078608ff */
[----:B------:R-:W-:Y:S01]  /*7fe0*/  LEA.HI.X.SX32 R69, R98, R25, 0x1, P4 ;  /* 0x0000001962457211 */ /* 0x000fe200020f0eff */
[----:B------:R-:W-:Y:S01]  /*7ff0*/  IMAD R98, R21, 0x4, R26 ;  /* 0x0000000415627824 */ /* 0x000fe200078e021a */
[----:B------:R-:W-:-:S02]  /*8000*/  LEA R74, P5, R22, R23, 0x1 ;  /* 0x00000017164a7211 */ /* 0x000fc400078a08ff */
        /* <DEDUP_REMOVED lines=10> */
[-C--:B------:R-:W-:Y:S01]  /*80b0*/  LEA.HI.X.SX32 R81, R20, R25.reuse, 0x1, P5 ;  /* 0x0000001914517211 */ /* 0x080fe200028f0eff */
[C---:B------:R-:W-:Y:S01]  /*80c0*/  IMAD R20, R21.reuse, 0x4, R24 ;  /* 0x0000000415147824 */ /* 0x040fe200078e0218 */
[----:B------:R-:W-:Y:S02]  /*80d0*/  LEA.HI.X.SX32 R65, R90, R25, 0x1, P3 ;  /* 0x000000195a417211 */ /* 0x000fe400018f0eff */
[-C--:B------:R-:W-:Y:S01]  /*80e0*/  LEA R70, P3, R96, R23.reuse, 0x1 ;  /* 0x0000001760467211 */ /* 0x080fe200078608ff */
[----:B------:R-:W-:Y:S01]  /*80f0*/  IMAD R126, R21, 0x4, R20 ;  /* 0x00000004157e7824 */ /* 0x000fe200078e0214 */
[----:B------:R-:W-:-:S02]  /*8100*/  LEA R78, P4, R104, R23, 0x1 ;  /* 0x00000017684e7211 */ /* 0x000fc400078808ff */
[----:B------:R-:W-:Y:S01]  /*8110*/  LEA.HI.X.SX32 R71, R96, R25, 0x1, P3 ;  /* 0x0000001960477211 */ /* 0x000fe200018f0eff */
[C---:B------:R-:W-:Y:S01]  /*8120*/  IMAD R128, R21.reuse, 0x4, R126 ;  /* 0x0000000415807824 */ /* 0x040fe200078e027e */
[----:B------:R-:W-:Y:S02]  /*8130*/  LEA R72, P3, R100, R23, 0x1 ;  /* 0x0000001764487211 */ /* 0x000fe400078608ff */
[-C--:B------:R-:W-:Y:S01]  /*8140*/  LEA.HI.X.SX32 R79, R104, R25.reuse, 0x1, P4 ;  /* 0x00000019684f7211 */ /* 0x080fe200020f0eff */
[C---:B------:R-:W-:Y:S01]  /*8150*/  IMAD R130, R21.reuse, 0x4, R128 ;  /* 0x0000000415827824 */ /* 0x040fe200078e0280 */
[----:B------:R-:W-:Y:S02]  /*8160*/  LEA.HI.X.SX32 R73, R100, R25, 0x1, P3 ;  /* 0x0000001964497211 */ /* 0x000fe400018f0eff */
[-C--:B------:R-:W-:Y:S01]  /*8170*/  LEA R82, P3, R102, R23.reuse, 0x1 ;  /* 0x0000001766527211 */ /* 0x080fe200078608ff */
[----:B------:R-:W-:Y:S01]  /*8180*/  IMAD R132, R21, 0x4, R130 ;  /* 0x0000000415847824 */ /* 0x000fe200078e0282 */
[----:B------:R-:W-:-:S02]  /*8190*/  LEA R86, P4, R108, R23, 0x1 ;  /* 0x000000176c567211 */ /* 0x000fc400078808ff */
[----:B------:R-:W-:Y:S01]  /*81a0*/  LEA R90, P5, R110, R23, 0x1 ;  /* 0x000000176e5a7211 */ /* 0x000fe200078a08ff */
[C---:B------:R-:W-:Y:S01]  /*81b0*/  IMAD R134, R21.reuse, 0x4, R132 ;  /* 0x0000000415867824 */ /* 0x040fe200078e0284 */
[-C--:B------:R-:W-:Y:S02]  /*81c0*/  LEA.HI.X.SX32 R83, R102, R25.reuse, 0x1, P3 ;  /* 0x0000001966537211 */ /* 0x080fe400018f0eff */
[----:B------:R-:W-:Y:S01]  /*81d0*/  LEA.HI.X.SX32 R87, R108, R25, 0x1, P4 ;  /* 0x000000196c577211 */ /* 0x000fe200020f0eff */
[C---:B------:R-:W-:Y:S01]  /*81e0*/  IMAD R136, R21.reuse, 0x4, R134 ;  /* 0x0000000415887824 */ /* 0x040fe200078e0286 */
[-C--:B------:R-:W-:Y:S02]  /*81f0*/  LEA R102, P4, R114, R23.reuse, 0x1 ;  /* 0x0000001772667211 */ /* 0x080fe400078808ff */
[----:B------:R-:W-:Y:S01]  /*8200*/  LEA R84, P3, R106, R23, 0x1 ;  /* 0x000000176a547211 */ /* 0x000fe200078608ff */
[----:B------:R-:W-:Y:S01]  /*8210*/  IMAD R138, R21, 0x4, R136 ;  /* 0x00000004158a7824 */ /* 0x000fe200078e0288 */
[----:B------:R-:W-:-:S02]  /*8220*/  LEA.HI.X.SX32 R91, R110, R25, 0x1, P5 ;  /* 0x000000196e5b7211 */ /* 0x000fc400028f0eff */
[----:B------:R-:W-:Y:S02]  /*8230*/  LEA R100, P5, R116, R23, 0x1 ;  /* 0x0000001774647211 */ /* 0x000fe400078a08ff */
[----:B------:R-:W-:Y:S02]  /*8240*/  LEA.HI.X.SX32 R103, R114, R25, 0x1, P4 ;  /* 0x0000001972677211 */ /* 0x000fe400020f0eff */
[----:B------:R-:W-:Y:S02]  /*8250*/  LEA R92, P4, R120, R23, 0x1 ;  /* 0x00000017785c7211 */ /* 0x000fe400078808ff */
[----:B------:R-:W-:Y:S02]  /*8260*/  LEA.HI.X.SX32 R85, R106, R25, 0x1, P3 ;  /* 0x000000196a557211 */ /* 0x000fe400018f0eff */
[----:B------:R-:W-:Y:S02]  /*8270*/  LEA R104, P3, R112, R23, 0x1 ;  /* 0x0000001770687211 */ /* 0x000fe400078608ff */
        /* <DEDUP_REMOVED lines=8> */
[-C--:B------:R-:W-:Y:S01]  /*8300*/  LEA.HI.X.SX32 R109, R26, R25.reuse, 0x1, P4 ;  /* 0x000000191a6d7211 */ /* 0x080fe200020f0eff */
[C---:B------:R-:W-:Y:S01]  /*8310*/  IMAD R26, R21.reuse, 0x4, R138 ;  /* 0x00000004151a7824 */ /* 0x040fe200078e028a */
[----:B------:R-:W-:Y:S02]  /*8320*/  LEA.HI.X.SX32 R95, R118, R25, 0x1, P3 ;  /* 0x00000019765f7211 */ /* 0x000fe400018f0eff */
        /* <DEDUP_REMOVED lines=9> */
[-C--:B------:R-:W-:Y:S01]  /*83c0*/  LEA.HI.X.SX32 R117, R22, R25.reuse, 0x1, P3 ;  /* 0x0000001916757211 */ /* 0x080fe200018f0eff */
[----:B------:R-:W-:Y:S01]  /*83d0*/  IMAD R22, R21, 0x4, R20 ;  /* 0x0000000415167824 */ /* 0x000fe200078e0214 */
[----:B------:R-:W-:-:S02]  /*83e0*/  LEA.HI.X.SX32 R115, R24, R25, 0x1, P4 ;  /* 0x0000001918737211 */ /* 0x000fc400020f0eff */
[-C--:B------:R-:W-:Y:S01]  /*83f0*/  LEA R120, P4, R128, R23.reuse, 0x1 ;  /* 0x0000001780787211 */ /* 0x080fe200078808ff */
[C---:B------:R-:W-:Y:S01]  /*8400*/  IMAD R24, R21.reuse, 0x4, R22 ;  /* 0x0000000415187824 */ /* 0x040fe200078e0216 */
[-C--:B------:R-:W-:Y:S02]  /*8410*/  LEA R122, P3, R126, R23.reuse, 0x1 ;  /* 0x000000177e7a7211 */ /* 0x080fe400078608ff */
[----:B------:R-:W-:Y:S01]  /*8420*/  LEA R118, P5, R130, R23, 0x1 ;  /* 0x0000001782767211 */ /* 0x000fe200078a08ff */
[C---:B------:R-:W-:Y:S01]  /*8430*/  IMAD R148, R21.reuse, 0x4, R24 ;  /* 0x0000000415947824 */ /* 0x040fe200078e0218 */
[----:B------:R-:W-:Y:S02]  /*8440*/  LEA.HI.X.SX32 R121, R128, R25, 0x1, P4 ;  /* 0x0000001980797211 */ /* 0x000fe400020f0eff */
[----:B------:R-:W-:Y:S01]  /*8450*/  LEA R128, P4, R134, R23, 0x1 ;  /* 0x0000001786807211 */ /* 0x000fe200078808ff */
[----:B------:R-:W-:Y:S01]  /*8460*/  IMAD R150, R21, 0x4, R148 ;  /* 0x0000000415967824 */ /* 0x000fe200078e0294 */
[----:B------:R-:W-:-:S02]  /*8470*/  LEA.HI.X.SX32 R123, R126, R25, 0x1, P3 ;  /* 0x000000197e7b7211 */ /* 0x000fc400018f0eff */
[----:B------:R-:W-:Y:S01]  /*8480*/  LEA.HI.X.SX32 R119, R130, R25, 0x1, P5 ;  /* 0x0000001982777211 */ /* 0x000fe200028f0eff */
[----:B------:R-:W-:Y:S01]  /*8490*/  IMAD R152, R21, 0x4, R150 ;  /* 0x0000000415987824 */ /* 0x000fe200078e0296 */
[-C--:B------:R-:W-:Y:S02]  /*84a0*/  LEA R124, P3, R132, R23.reuse, 0x1 ;  /* 0x00000017847c7211 */ /* 0x080fe400078608ff */
[----:B------:R-:W-:Y:S02]  /*84b0*/  LEA R126, P5, R136, R23, 0x1 ;  /* 0x00000017887e7211 */ /* 0x000fe400078a08ff */
[----:B------:R-:W-:Y:S02]  /*84c0*/  LEA.HI.X.SX32 R129, R134, R25, 0x1, P4 ;  /* 0x0000001986817211 */ /* 0x000fe400020f0eff */
[----:B------:R-:W-:Y:S02]  /*84d0*/  LEA R130, P4, R26, R23, 0x1 ;  /* 0x000000171a827211 */ /* 0x000fe400078808ff */
[----:B------:R-:W-:-:S02]  /*84e0*/  LEA.HI.X.SX32 R125, R132, R25, 0x1, P3 ;  /* 0x00000019847d7211 */ /* 0x000fc400018f0eff */
[----:B------:R-:W-:Y:S02]  /*84f0*/  LEA.HI.X.SX32 R127, R136, R25, 0x1, P5 ;  /* 0x00000019887f7211 */ /* 0x000fe400028f0eff */
[-C--:B------:R-:W-:Y:S02]  /*8500*/  LEA R134, P3, R138, R23.reuse, 0x1 ;  /* 0x000000178a867211 */ /* 0x080fe400078608ff */
[----:B------:R-:W-:Y:S02]  /*8510*/  LEA R132, P5, R98, R23, 0x1 ;  /* 0x0000001762847211 */ /* 0x000fe400078a08ff */
[-C--:B------:R-:W-:Y:S01]  /*8520*/  LEA.HI.X.SX32 R131, R26, R25.reuse, 0x1, P4 ;  /* 0x000000191a837211 */ /* 0x080fe200020f0eff */
[C---:B------:R-:W-:Y:S01]  /*8530*/  IMAD R26, R21.reuse, 0x4, R152 ;  /* 0x00000004151a7824 */ /* 0x040fe200078e0298 */
[-C--:B------:R-:W-:Y:S02]  /*8540*/  LEA.HI.X.SX32 R135, R138, R25.reuse, 0x1, P3 ;  /* 0x000000198a877211 */ /* 0x080fe400018f0eff */
[----:B------:R-:W-:Y:S01]  /*8550*/  LEA.HI.X.SX32 R133, R98, R25, 0x1, P5 ;  /* 0x0000001962857211 */ /* 0x000fe200028f0eff */
[----:B------:R-:W-:Y:S01]  /*8560*/  IMAD R98, R21, 0x4, R26 ;  /* 0x0000000415627824 */ /* 0x000fe200078e021a */
[----:B------:R-:W-:-:S02]  /*8570*/  LEA R140, P3, R20, R23, 0x1 ;  /* 0x00000017148c7211 */ /* 0x000fc400078608ff */
[----:B------:R-:W-:Y:S02]  /*8580*/  LEA R138, P4, R22, R23, 0x1 ;  /* 0x00000017168a7211 */ /* 0x000fe400078808ff */
        /* <DEDUP_REMOVED lines=12> */
[-C--:B------:R-:W-:Y:S01]  /*8650*/  LEA.HI.X.SX32 R145, R150, R25.reuse, 0x1, P4 ;  /* 0x0000001996917211 */ /* 0x080fe200020f0eff */
[----:B------:R-:W-:Y:S01]  /*8660*/  IMAD R21, R21, 0x4, R162 ;  /* 0x0000000415157824 */ /* 0x000fe200078e02a2 */
[----:B------:R-:W-:Y:S02]  /*8670*/  LEA.HI.X.SX32 R143, R152, R25, 0x1, P5 ;  /* 0x00000019988f7211 */ /* 0x000fe400028f0eff */
[-C--:B------:R-:W-:Y:S02]  /*8680*/  LEA R148, P3, R26, R23.reuse, 0x1 ;  /* 0x000000171a947211 */ /* 0x080fe400078608ff */
[----:B------:R-:W-:-:S02]  /*8690*/  LEA R152, P4, R98, R23, 0x1 ;  /* 0x0000001762987211 */ /* 0x000fc400078808ff */
[----:B------:R-:W-:Y:S02]  /*86a0*/  LEA R150, P5, R20, R23, 0x1 ;  /* 0x0000001714967211 */ /* 0x000fe400078a08ff */
[-C--:B------:R-:W-:Y:S02]  /*86b0*/  LEA.HI.X.SX32 R149, R26, R25.reuse, 0x1, P3 ;  /* 0x000000191a957211 */ /* 0x080fe400018f0eff */
[-C--:B------:R-:W-:Y:S02]  /*86c0*/  LEA.HI.X.SX32 R153, R98, R25.reuse, 0x1, P4 ;  /* 0x0000001962997211 */ /* 0x080fe400020f0eff */
[----:B------:R-:W-:Y:S02]  /*86d0*/  LEA.HI.X.SX32 R151, R20, R25, 0x1, P5 ;  /* 0x0000001914977211 */ /* 0x000fe400028f0eff */
[-C--:B------:R-:W-:Y:S02]  /*86e0*/  LEA R160, P3, R22, R23.reuse, 0x1 ;  /* 0x0000001716a07211 */ /* 0x080fe400078608ff */
[----:B------:R-:W-:-:S02]  /*86f0*/  LEA R158, P6, R21, R23, 0x1 ;  /* 0x00000017159e7211 */ /* 0x000fc400078c08ff */
[-C--:B------:R-:W-:Y:S02]  /*8700*/  LEA R156, P4, R24, R23.reuse, 0x1 ;  /* 0x00000017189c7211 */ /* 0x080fe400078808ff */
[----:B------:R-:W-:Y:S02]  /*8710*/  LEA R154, P5, R162, R23, 0x1 ;  /* 0x00000017a29a7211 */ /* 0x000fe400078a08ff */
[-C--:B------:R-:W-:Y:S02]  /*8720*/  LEA.HI.X.SX32 R161, R22, R25.reuse, 0x1, P3 ;  /* 0x0000001916a17211 */ /* 0x080fe400018f0eff */
[-C--:B------:R-:W-:Y:S02]  /*8730*/  LEA.HI.X.SX32 R159, R21, R25.reuse, 0x1, P6 ;  /* 0x00000019159f7211 */ /* 0x080fe400030f0eff */
[-C--:B------:R-:W-:Y:S01]  /*8740*/  LEA.HI.X.SX32 R157, R24, R25.reuse, 0x1, P4 ;  /* 0x00000019189d7211 */ /* 0x080fe200020f0eff */
[----:B------:R-:W2:Y:S01]  /*8750*/  LDS.128 R20, [R3] ;  /* 0x0000000003147984 */ /* 0x000ea20000000c00 */
[----:B------:R-:W-:-:S02]  /*8760*/  LEA.HI.X.SX32 R155, R162, R25, 0x1, P5 ;  /* 0x00000019a29b7211 */ /* 0x000fc400028f0eff */
[----:B0-----:R-:W-:Y:S01]  /*8770*/  PRMT R41, R12, 0x7632, R41 ;  /* 0x000076320c297816 */ /* 0x001fe20000000029 */
[----:B------:R-:W0:Y:S01]  /*8780*/  LDS.128 R24, [R88] ;  /* 0x0000000058187984 */ /* 0x000e220000000c00 */
[----:B-1----:R-:W-:Y:S02]  /*8790*/  PRMT R29, R13, 0x7632, R29 ;  /* 0x000076320d1d7816 */ /* 0x002fe4000000001d */
[----:B------:R-:W-:Y:S01]  /*87a0*/  PRMT R12, R14, 0x7632, R12 ;  /* 0x000076320e0c7816 */ /* 0x000fe2000000000c */
[----:B------:R1:W-:Y:S01]  /*87b0*/  STG.E.U16 desc[UR60][R30.64], R41 ;  /* 0x000000291e007986 */ /* 0x0003e2000c10153c */
[----:B------:R-:W-:-:S03]  /*87c0*/  PRMT R16, R18, 0x7632, R16 ;  /* 0x0000763212107816 */ /* 0x000fc60000000010 */
[----:B------:R-:W-:Y:S04]  /*87d0*/  STG.E.U16 desc[UR60][R36.64], R89 ;  /* 0x0000005924007986 */ /* 0x000fe8000c10153c */
[----:B------:R3:W-:Y:S01]  /*87e0*/  STG.E.U16 desc[UR60][R38.64], R13 ;  /* 0x0000000d26007986 */ /* 0x0007e2000c10153c */
[----:B-1----:R-:W-:-:S03]  /*87f0*/  PRMT R31, R17, 0x7632, R31 ;  /* 0x00007632111f7816 */ /* 0x002fc6000000001f */
[----:B------:R1:W-:Y:S04]  /*8800*/  STG.E.U16 desc[UR60][R34.64], R17 ;  /* 0x0000001122007986 */ /* 0x0003e8000c10153c */
[----:B------:R4:W-:Y:S01]  /*8810*/  STG.E.U16 desc[UR60][R46.64], R29 ;  /* 0x0000001d2e007986 */ /* 0x0009e2000c10153c */
[----:B---3--:R-:W-:-:S03]  /*8820*/  PRMT R13, R15, 0x7632, R13 ;  /* 0x000076320f0d7816 */ /* 0x008fc6000000000d */
[----:B------:R3:W-:Y:S04]  /*8830*/  STG.E.U16 desc[UR60][R42.64], R31 ;  /* 0x0000001f2a007986 */ /* 0x0007e8000c10153c */
[----:B------:R-:W-:Y:S01]  /*8840*/  STG.E.U16 desc[UR60][R44.64], R14 ;  /* 0x0000000e2c007986 */ /* 0x000fe2000c10153c */
[----:B-1----:R-:W-:-:S03]  /*8850*/  PRMT R17, R19, 0x7632, R17 ;  /* 0x0000763213117816 */ /* 0x002fc60000000011 */
[----:B------:R1:W-:Y:S01]  /*8860*/  STG.E.U16 desc[UR60][R48.64], R18 ;  /* 0x0000001230007986 */ /* 0x0003e2000c10153c */
[----:B----4-:R-:W-:Y:S02]  /*8870*/  PRMT R46, R8, 0x7632, R46 ;  /* 0x00007632082e7816 */ /* 0x010fe4000000002e */
[----:B--2---:R-:W-:Y:S01]  /*8880*/  PRMT R35, R20, 0x7632, R35 ;  /* 0x0000763214237816 */ /* 0x004fe20000000023 */
[----:B------:R2:W-:Y:S01]  /*8890*/  STG.E.U16 desc[UR60][R50.64], R12 ;  /* 0x0000000c32007986 */ /* 0x0005e2000c10153c */
[----:B------:R-:W-:Y:S02]  /*88a0*/  PRMT R38, R21, 0x7632, R38 ;  /* 0x0000763215267816 */ /* 0x000fe40000000026 */
[----:B0-----:R-:W-:Y:S01]  /*88b0*/  PRMT R34, R24, 0x7632, R34 ;  /* 0x0000763218227816 */ /* 0x001fe20000000022 */
[----:B------:R0:W-:Y:S01]  /*88c0*/  STG.E.U16 desc[UR60][R52.64], R16 ;  /* 0x0000001034007986 */ /* 0x0001e2000c10153c */
[----:B------:R-:W-:Y:S02]  /*88d0*/  PRMT R37, R25, 0x7632, R37 ;  /* 0x0000763219257816 */ /* 0x000fe40000000025 */
[----:B------:R-:W-:Y:S01]  /*88e0*/  PRMT R40, R22, 0x7632, R40 ;  /* 0x0000763216287816 */ /* 0x000fe20000000028 */
[----:B------:R-:W-:Y:S01]  /*88f0*/  STG.E.U16 desc[UR60][R56.64], R15 ;  /* 0x0000000f38007986 */ /* 0x000fe2000c10153c */
[----:B---3--:R-:W-:-:S02]  /*8900*/  PRMT R42, R26, 0x7632, R42 ;  /* 0x000076321a2a7816 */ /* 0x008fc4000000002a */
[----:B-1----:R-:W-:Y:S01]  /*8910*/  PRMT R48, R4, 0x7632, R48 ;  /* 0x0000763204307816 */ /* 0x002fe20000000030 */
[----:B------:R1:W-:Y:S01]  /*8920*/  STG.E.U16 desc[UR60][R54.64], R19 ;  /* 0x0000001336007986 */ /* 0x0003e2000c10153c */
[----:B--2---:R-:W-:-:S03]  /*8930*/  PRMT R51, R27, 0x7632, R51 ;  /* 0x000076321b337816 */ /* 0x004fc60000000033 */
[----:B------:R2:W-:Y:S01]  /*8940*/  STG.E.U16 desc[UR60][R58.64], R13 ;  /* 0x0000000d3a007986 */ /* 0x0005e2000c10153c */
[----:B0-----:R-:W-:-:S03]  /*8950*/  PRMT R52, R23, 0x7632, R52 ;  /* 0x0000763217347816 */ /* 0x001fc60000000034 */
[----:B------:R0:W-:Y:S04]  /*8960*/  STG.E.U16 desc[UR60][R64.64], R17 ;  /* 0x0000001140007986 */ /* 0x0001e8000c10153c */
[----:B------:R3:W4:Y:S01]  /*8970*/  LDS.128 R12, [R3+0x800] ;  /* 0x00080000030c7984 */ /* 0x0007220000000c00 */
[----:B-1----:R-:W-:-:S03]  /*8980*/  PRMT R55, R9, 0x7632, R55 ;  /* 0x0000763209377816 */ /* 0x002fc60000000037 */
[----:B------:R-:W1:Y:S01]  /*8990*/  LDS.128 R16, [R88+0x800] ;  /* 0x0008000058107984 */ /* 0x000e620000000c00 */
[----:B--2---:R-:W-:-:S03]  /*89a0*/  PRMT R58, R5, 0x7632, R58 ;  /* 0x00007632053a7816 */ /* 0x004fc6000000003a */
[----:B------:R2:W-:Y:S01]  /*89b0*/  STG.E.U16 desc[UR60][R62.64], R20 ;  /* 0x000000143e007986 */ /* 0x0005e2000c10153c */
[----:B0-----:R-:W-:Y:S02]  /*89c0*/  PRMT R64, R11, 0x7632, R64 ;  /* 0x000076320b407816 */ /* 0x001fe40000000040 */
[----:B---3--:R-:W-:Y:S01]  /*89d0*/  FSEL R3, R32, -INF , P1 ;  /* 0xff80000020037808 */ /* 0x008fe20000800000 */
[----:B------:R0:W-:Y:S04]  /*89e0*/  STG.E.U16 desc[UR60][R60.64], R24 ;  /* 0x000000183c007986 */ /* 0x0001e8000c10153c */
[----:B------:R-:W-:Y:S01]  /*89f0*/  STG.E.U16 desc[UR60][R70.64], R35 ;  /* 0x0000002346007986 */ /* 0x000fe2000c10153c */
[----:B------:R-:W-:Y:S02]  /*8a00*/  FFMA R98, R3, 0.69314718246459960938, R208 ;  /* 0x3f31721803627823 */ /* 0x000fe400000000d0 */
[----:B------:R-:W3:Y:S01]  /*8a10*/  LDC R3, c[0x0][0x27c] ;  /* 0x00009f00ff037b82 */ /* 0x000ee20000000800 */
[----:B------:R-:W-:Y:S01]  /*8a20*/  STG.E.U16 desc[UR60][R68.64], R34 ;  /* 0x0000002244007986 */ /* 0x000fe2000c10153c */
[----:B--2---:R-:W-:-:S03]  /*8a30*/  PRMT R63, R7, 0x7632, R63 ;  /* 0x00007632073f7816 */ /* 0x004fc6000000003f */
[----:B------:R4:W-:Y:S01]  /*8a40*/  STG.E.U16 desc[UR60][R66.64], R21 ;  /* 0x0000001542007986 */ /* 0x0009e2000c10153c */
[----:B0-----:R-:W-:Y:S02]  /*8a50*/  PRMT R61, R10, 0x7632, R61 ;  /* 0x000076320a3d7816 */ /* 0x001fe4000000003d */
[----:B------:R-:W-:Y:S01]  /*8a60*/  PRMT R60, R6, 0x7632, R60 ;  /* 0x00007632063c7816 */ /* 0x000fe2000000003c */
[----:B------:R0:W-:Y:S04]  /*8a70*/  STG.E.U16 desc[UR60][R72.64], R25 ;  /* 0x0000001948007986 */ /* 0x0001e8000c10153c */
[----:B------:R2:W-:Y:S04]  /*8a80*/  STG.E.U16 desc[UR60][R76.64], R38 ;  /* 0x000000264c007986 */ /* 0x0005e8000c10153c */
[----:B------:R5:W-:Y:S04]  /*8a90*/  STG.E.U16 desc[UR60][R74.64], R37 ;  /* 0x000000254a007986 */ /* 0x000be8000c10153c */
[----:B------:R-:W-:Y:S01]  /*8aa0*/  STG.E.U16 desc[UR60][R82.64], R22 ;  /* 0x0000001652007986 */ /* 0x000fe2000c10153c */
[----:B----4-:R-:W-:-:S02]  /*8ab0*/  PRMT R66, R12, 0x7632, R66 ;  /* 0x000076320c427816 */ /* 0x010fc40000000042 */
[----:B0-----:R-:W-:Y:S01]  /*8ac0*/  PRMT R73, R13, 0x7632, R73 ;  /* 0x000076320d497816 */ /* 0x001fe20000000049 */
[----:B------:R0:W-:Y:S01]  /*8ad0*/  STG.E.U16 desc[UR60][R78.64], R26 ;  /* 0x0000001a4e007986 */ /* 0x0001e2000c10153c */
[----:B-1----:R-:W-:Y:S02]  /*8ae0*/  PRMT R70, R16, 0x7632, R70 ;  /* 0x0000763210467816 */ /* 0x002fe40000000046 */
[----:B------:R-:W-:Y:S01]  /*8af0*/  PRMT R72, R17, 0x7632, R72 ;  /* 0x0000763211487816 */ /* 0x000fe20000000048 */
[----:B------:R-:W-:Y:S01]  /*8b00*/  STG.E.U16 desc[UR60][R80.64], R40 ;  /* 0x0000002850007986 */ /* 0x000fe2000c10153c */
[----:B--2---:R-:W-:Y:S02]  /*8b10*/  PRMT R76, R14, 0x7632, R76 ;  /* 0x000076320e4c7816 */ /* 0x004fe4000000004c */
[----:B-----5:R-:W-:Y:S01]  /*8b20*/  PRMT R75, R18, 0x7632, R75 ;  /* 0x00007632124b7816 */ /* 0x020fe2000000004b */
[----:B------:R-:W-:Y:S01]  /*8b30*/  STG.E.U16 desc[UR60][R84.64], R42 ;  /* 0x0000002a54007986 */ /* 0x000fe2000c10153c */
[----:B------:R-:W-:-:S03]  /*8b40*/  PRMT R77, R15, 0x7632, R77 ;  /* 0x000076320f4d7816 */ /* 0x000fc6000000004d */
[----:B------:R-:W-:Y:S01]  /*8b50*/  STG.E.U16 desc[UR60][R86.64], R23 ;  /* 0x0000001756007986 */ /* 0x000fe2000c10153c */
[----:B0-----:R-:W-:-:S03]  /*8b60*/  PRMT R79, R19, 0x7632, R79 ;  /* 0x00007632134f7816 */ /* 0x001fc6000000004f */
[----:B------:R-:W-:Y:S04]  /*8b70*/  STG.E.U16 desc[UR60][R90.64], R27 ;  /* 0x0000001b5a007986 */ /* 0x000fe8000c10153c */
[----:B------:R-:W-:Y:S04]  /*8b80*/  STG.E.U16 desc[UR60][R104.64], R52 ;  /* 0x0000003468007986 */ /* 0x000fe8000c10153c */
[----:B------:R-:W-:Y:S04]  /*8b90*/  STG.E.U16 desc[UR60][R102.64], R51 ;  /* 0x0000003366007986 */ /* 0x000fe8000c10153c */
[----:B------:R-:W-:Y:S04]  /*8ba0*/  STG.E.U16 desc[UR60][R100.64], R8 ;  /* 0x0000000864007986 */ /* 0x000fe8000c10153c */
[----:B------:R0:W-:Y:S04]  /*8bb0*/  STG.E.U16 desc[UR60][R94.64], R4 ;  /* 0x000000045e007986 */ /* 0x0001e8000c10153c */
[----:B------:R1:W-:Y:S04]  /*8bc0*/  STG.E.U16 desc[UR60][R92.64], R46 ;  /* 0x0000002e5c007986 */ /* 0x0003e8000c10153c */
[----:B------:R1:W-:Y:S04]  /*8bd0*/  STG.E.U16 desc[UR60][R96.64], R48 ;  /* 0x0000003060007986 */ /* 0x0003e8000c10153c */
[----:B------:R1:W-:Y:S01]  /*8be0*/  STG.E.U16 desc[UR60][R106.64], R9 ;  /* 0x000000096a007986 */ /* 0x0003e2000c10153c */
[----:B0-----:R-:W-:-:S03]  /*8bf0*/  FSEL R4, R33, -INF , P2 ;  /* 0xff80000021047808 */ /* 0x001fc60001000000 */
[----:B------:R1:W-:Y:S02]  /*8c00*/  STG.E.U16 desc[UR60][R108.64], R5 ;  /* 0x000000056c007986 */ /* 0x0003e4000c10153c */
[----:B------:R-:W-:Y:S02]  /*8c10*/  FFMA R99, R4, 0.69314718246459960938, R99 ;  /* 0x3f31721804637823 */ /* 0x000fe40000000063 */
[----:B------:R1:W-:Y:S04]  /*8c20*/  STG.E.U16 desc[UR60][R110.64], R55 ;  /* 0x000000376e007986 */ /* 0x0003e8000c10153c */
        /* <DEDUP_REMOVED lines=24> */
[----:B------:R1:W-:Y:S01]  /*8db0*/  STG.E.U16 desc[UR60][R158.64], R79 ;  /* 0x0000004f9e007986 */ /* 0x0003e2000c10153c */
[----:B------:R-:W-:Y:S06]  /*8dc0*/  BAR.SYNC.DEFER_BLOCKING 0x0 ;  /* 0x0000000000007b1d */ /* 0x000fec0000010000 */
[----:B------:R1:W-:Y:S02]  /*8dd0*/  STS.64 [R2], R98 ;  /* 0x0000006202007388 */ /* 0x0003e40000000a00 */
[----:B------:R-:W-:Y:S06]  /*8de0*/  BAR.SYNC.DEFER_BLOCKING 0x0 ;  /* 0x0000000000007b1d */ /* 0x000fec0000010000 */
[----:B---3--:R-:W-:Y:S05]  /*8df0*/  @P0 EXIT ;  /* 0x000000000000094d */ /* 0x008fea0003800000 */
[----:B-1----:R-:W0:Y:S01]  /*8e00*/  LDS R7, [R0] ;  /* 0x0000000000077984 */ /* 0x002e220000000800 */
[----:B------:R-:W1:Y:S01]  /*8e10*/  LDC.64 R8, c[0x0][0x230] ;  /* 0x00008c00ff087b82 */ /* 0x000e620000000a00 */
[----:B------:R-:W-:Y:S02]  /*8e20*/  IMAD R2, R164, R3, RZ ;  /* 0x00000003a4027224 */ /* 0x000fe400078e02ff */
[----:B------:R-:W-:Y:S02]  /*8e30*/  IMAD.SHL.U32 R5, R163, 0x4, RZ ;  /* 0x00000004a3057824 */ /* 0x000fe400078e00ff */
[C---:B------:R-:W-:Y:S02]  /*8e40*/  IMAD.SHL.U32 R3, R2.reuse, 0x4, RZ ;  /* 0x0000000402037824 */ /* 0x040fe400078e00ff */
[----:B------:R-:W-:-:S04]  /*8e50*/  IMAD.HI R4, R2, 0x4, RZ ;  /* 0x0000000402047827 */ /* 0x000fc800078e02ff */
[----:B------:R-:W-:Y:S01]  /*8e60*/  IMAD.HI R6, R163, 0x4, RZ ;  /* 0x00000004a3067827 */ /* 0x000fe200078e02ff */
[----:B-1----:R-:W-:-:S04]  /*8e70*/  IADD3 R2, P0, P1, R5, R8, R3 ;  /* 0x0000000805027210 */ /* 0x002fc8000791e003 */
[----:B------:R-:W-:-:S05]  /*8e80*/  IADD3.X R3, R6, R9, R4, P0, P1 ;  /* 0x0000000906037210 */ /* 0x000fca00007e2404 */
[----:B0-----:R-:W-:Y:S01]  /*8e90*/  STG.E desc[UR60][R2.64], R7 ;  /* 0x0000000702007986 */ /* 0x001fe2000c10193c */
[----:B------:R-:W-:Y:S05]  /*8ea0*/  EXIT ;  /* 0x000000000000794d */ /* 0x000fea0003800000 */
.L_x_2:
[----:B------:R-:W-:-:S00]  /*8eb0*/  BRA `(.L_x_2) ;  /* 0xfffffffc00fc7947 */ /* 0x000fc0000383ffff */
[----:B------:R-:W-:-:S00]  /*8ec0*/  NOP ;  /* 0x0000000000007918 */ /* 0x000fc00000000000 */
        /* <DEDUP_REMOVED lines=11> */
.L_x_3:


//--------------------- .nv.global.init           --------------------------
	.section	.nv.global.init,"aw",@progbits
.nv.global.init:
	.type		_$_str,@object
	.size		_$_str,(.L_0 - _$_str)
_$_str:
        /*0000*/ 	.byte	0x5f, 0x5f, 0x43, 0x55, 0x44, 0x41, 0x5f, 0x46, 0x54, 0x5a, 0x00
.L_0:


//--------------------- .nv.shared.attn_fwd       --------------------------
	.section	.nv.shared.attn_fwd,"aw",@nobits
	.sectionflags	@""
	.align	16
	.zero		1024


//--------------------- .nv.shared.reserved.0     --------------------------
	.section	.nv.shared.reserved.0,"aw",@nobits
	.weak		__nv_reservedSMEM_offset_0_alias
	.size		__nv_reservedSMEM_offset_0_alias, 0, 0
	.other		__nv_reservedSMEM_offset_0_alias,@"STO_CUDA_RESERVED_SHARED STV_DEFAULT"
__nv_reservedSMEM_offset_0_alias:
	.zero		0


//--------------------- .nv.constant0.attn_fwd    --------------------------
	.section	.nv.constant0.attn_fwd,"a",@progbits
	.sectionflags	@""
	.align	4
.nv.constant0.attn_fwd:
	.zero		664


//--------------------- SYMBOLS --------------------------

	.type		.nv.reservedSmem.offset0,@object
	.size		.nv.reservedSmem.offset0,0x4
